// auto-generated by cutlass_sweep.sparse_gemm — config: {"arch": "sm_90", "cluster_m": 1, "cluster_n": 2, "dtype": "fp16", "tile_k": 64, "tile_m": 128, "tile_n": 128}
#include "cutlass/cutlass.h"
#include "cutlass/gemm/collective/collective_builder.hpp"
#include "cutlass/gemm/device/gemm_universal_adapter.h"
#include "cutlass/gemm/kernel/gemm_universal.hpp"
#include "cutlass/epilogue/collective/collective_builder.hpp"

using Elem = cutlass::half_t;
using Acc  = float;
using TileShape    = cute::Shape<cute::_128, cute::_128, cute::_64>;
using ClusterShape = cute::Shape<cute::_1, cute::_2, cute::_1>;

using CollectiveEpilogue = typename cutlass::epilogue::collective::CollectiveBuilder<
    cutlass::arch::Sm90, cutlass::arch::OpClassSparseTensorOp,
    TileShape, ClusterShape,
    cutlass::epilogue::collective::EpilogueTileAuto,
    Acc, Acc,
    Acc, cutlass::layout::ColumnMajor, 128 / cutlass::sizeof_bits<Acc>::value,
    Acc, cutlass::layout::ColumnMajor, 128 / cutlass::sizeof_bits<Acc>::value,
    cutlass::epilogue::collective::EpilogueScheduleAuto
  >::CollectiveOp;

using CollectiveMainloop = typename cutlass::gemm::collective::CollectiveBuilder<
    cutlass::arch::Sm90, cutlass::arch::OpClassSparseTensorOp,
    Elem, cutlass::layout::RowMajor, 128 / cutlass::sizeof_bits<Elem>::value,
    Elem, cutlass::layout::ColumnMajor, 128 / cutlass::sizeof_bits<Elem>::value,
    Acc,
    TileShape, ClusterShape,
    cutlass::gemm::collective::StageCountAutoCarveout<static_cast<int>(sizeof(typename CollectiveEpilogue::SharedStorage))>,
    cutlass::gemm::collective::KernelScheduleAuto
  >::CollectiveOp;

using GemmKernel = cutlass::gemm::kernel::GemmUniversal<
    cute::Shape<int,int,int,int>,
    CollectiveMainloop,
    CollectiveEpilogue
>;
using Gemm = cutlass::gemm::device::GemmUniversalAdapter<GemmKernel>;

auto* _anchor = &cutlass::device_kernel<GemmKernel>;


// ===== COMPILED SASS (sm_90a) =====

	.target	sm_90a

	.elftype	@"ET_EXEC"


//--------------------- .note.nv.tkinfo           --------------------------
	.section	.note.nv.tkinfo,"",@"SHT_NOTE"
	.sectionflags	@"SHF_NOTE_NV_TKINFO"
	.tkinfo
        /*0018*/ 	.word	0x00000002
        /*0030*/ 	.string	""
        /*0030*/ 	.string	"ptxas"
        /*0030*/ 	.string	"Cuda compilation tools, release 13.0, V13.0.88"
        /*0030*/ 	.string	"Build cuda_13.0.r13.0/compiler.36424714_0"
        /*0030*/ 	.string	"-arch sm_90a -m 64 "



//--------------------- .note.nv.cuinfo           --------------------------
	.section	.note.nv.cuinfo,"",@"SHT_NOTE"
	.sectionflags	@"SHF_NOTE_NV_CUINFO"
        /*0018*/ 	.short	0x0002
        /*001a*/ 	.short	0x005a
        /*001c*/ 	.short	0x0082
	.zero		2


//--------------------- .nv.info                  --------------------------
	.section	.nv.info,"",@"SHT_CUDA_INFO"
	.align	4


	//----- nvinfo : EIATTR_REGCOUNT
	.align		4
        /*0000*/ 	.byte	0x04, 0x2f
        /*0002*/ 	.short	(.L_12 - .L_11)
	.align		4
.L_11:
        /*0004*/ 	.word	index@(_ZN7cutlass13device_kernelINS_4gemm6kernel13GemmUniversalIN4cute5tupleIJiiiiEEENS1_10collective13CollectiveMmaINS1_40MainloopSm90TmaGmmaWarpSpecializedSparseILi9ENS5_IJNS4_1CILi1EEENSA_ILi2EEESB_EEENS1_35KernelTmaWarpSpecializedCooperativeEEENS5_IJNSA_ILi128EEESG_NSA_ILi64EEEEEENS_6half_tENS5_IJNS4_6LayoutINS5_IJiNS5_IJSC_iEEEiEEENS5_IJlNS5_IJSB_SC_EEElEEEEENSK_INS5_IJNS5_IJNS5_IJNSA_ILi8EEESC_NSA_ILi4EEEEEEiEEENS5_IJNS5_IJNSA_ILi16EEESC_SC_EEEiEEEiEEENS5_IJNS5_IJNS5_IJSH_SU_NSA_ILi1024EEEEEENSA_ILi4096EEEEEENS5_IJNS5_IJSB_NSA_ILi512EEENSA_ILi32EEEEEElEEElEEEEEEEESJ_NS5_IJlSB_lEEENS4_8TiledMMAINS4_8MMA_AtomIJNS4_4SM904GMMA6SPARSE27GMMA_64x128x32_F32F16F16_SSILNS1D_5MajorE0ELS1G_0ELNS1D_7ScaleInE1ELS1H_1ELNS1D_9SparseSelE0EEEEEENSK_INS5_IJSC_SB_SB_EEENS5_IJSB_NSA_ILi0EEES1M_EEEEENS5_IJNS4_10UnderscoreES1P_S1P_EEEEENS4_23SM90_TMA_LOAD_MULTICASTENS4_14ComposedLayoutINS4_7SwizzleILi2ELi4ELi3EEENS4_25smem_sparse_ptr_flag_bitsILi2ELi16EEENSK_INS5_IJNS5_IJSB_SQ_EEENS5_IJSC_S13_EEEEEENS5_IJNS5_IJS1M_SH_EEESN_EEEEEEEvNS4_8identityENS4_13SM90_TMA_LOADENS1T_INS1U_ILi3ELi4ELi3EEENS4_18smem_ptr_flag_bitsILi16EEENSK_INS5_IJSQ_SH_EEENS5_IJSH_SB_EEEEEEEvS25_EENS_8epilogue10collective6detail29Sm90TmaWarpSpecializedAdapterINS2G_15DefaultEpilogueIfNS5_IJSB_llEEES2K_NS2F_6thread17LinearCombinationIfLi1EffLNS2L_9ScaleType4KindE0ELNS_15FloatRoundStyleE2EfEENS1_15EpilogueDefaultEEEEEvvEEEEvNT_6ParamsE)
        /*0008*/ 	.word	0x000000a8


	//----- nvinfo : EIATTR_FRAME_SIZE
	.align		4
.L_12:
        /*000c*/ 	.byte	0x04, 0x11
        /*000e*/ 	.short	(.L_14 - .L_13)
	.align		4
.L_13:
        /*0010*/ 	.word	index@(_ZN7cutlass13device_kernelINS_4gemm6kernel13GemmUniversalIN4cute5tupleIJiiiiEEENS1_10collective13CollectiveMmaINS1_40MainloopSm90TmaGmmaWarpSpecializedSparseILi9ENS5_IJNS4_1CILi1EEENSA_ILi2EEESB_EEENS1_35KernelTmaWarpSpecializedCooperativeEEENS5_IJNSA_ILi128EEESG_NSA_ILi64EEEEEENS_6half_tENS5_IJNS4_6LayoutINS5_IJiNS5_IJSC_iEEEiEEENS5_IJlNS5_IJSB_SC_EEElEEEEENSK_INS5_IJNS5_IJNS5_IJNSA_ILi8EEESC_NSA_ILi4EEEEEEiEEENS5_IJNS5_IJNSA_ILi16EEESC_SC_EEEiEEEiEEENS5_IJNS5_IJNS5_IJSH_SU_NSA_ILi1024EEEEEENSA_ILi4096EEEEEENS5_IJNS5_IJSB_NSA_ILi512EEENSA_ILi32EEEEEElEEElEEEEEEEESJ_NS5_IJlSB_lEEENS4_8TiledMMAINS4_8MMA_AtomIJNS4_4SM904GMMA6SPARSE27GMMA_64x128x32_F32F16F16_SSILNS1D_5MajorE0ELS1G_0ELNS1D_7ScaleInE1ELS1H_1ELNS1D_9SparseSelE0EEEEEENSK_INS5_IJSC_SB_SB_EEENS5_IJSB_NSA_ILi0EEES1M_EEEEENS5_IJNS4_10UnderscoreES1P_S1P_EEEEENS4_23SM90_TMA_LOAD_MULTICASTENS4_14ComposedLayoutINS4_7SwizzleILi2ELi4ELi3EEENS4_25smem_sparse_ptr_flag_bitsILi2ELi16EEENSK_INS5_IJNS5_IJSB_SQ_EEENS5_IJSC_S13_EEEEEENS5_IJNS5_IJS1M_SH_EEESN_EEEEEEEvNS4_8identityENS4_13SM90_TMA_LOADENS1T_INS1U_ILi3ELi4ELi3EEENS4_18smem_ptr_flag_bitsILi16EEENSK_INS5_IJSQ_SH_EEENS5_IJSH_SB_EEEEEEEvS25_EENS_8epilogue10collective6detail29Sm90TmaWarpSpecializedAdapterINS2G_15DefaultEpilogueIfNS5_IJSB_llEEES2K_NS2F_6thread17LinearCombinationIfLi1EffLNS2L_9ScaleType4KindE0ELNS_15FloatRoundStyleE2EfEENS1_15EpilogueDefaultEEEEEvvEEEEvNT_6ParamsE)
        /*0014*/ 	.word	0x00000000


	//----- nvinfo : EIATTR_MIN_STACK_SIZE
	.align		4
.L_14:
        /*0018*/ 	.byte	0x04, 0x12
        /*001a*/ 	.short	(.L_16 - .L_15)
	.align		4
.L_15:
        /*001c*/ 	.word	index@(_ZN7cutlass13device_kernelINS_4gemm6kernel13GemmUniversalIN4cute5tupleIJiiiiEEENS1_10collective13CollectiveMmaINS1_40MainloopSm90TmaGmmaWarpSpecializedSparseILi9ENS5_IJNS4_1CILi1EEENSA_ILi2EEESB_EEENS1_35KernelTmaWarpSpecializedCooperativeEEENS5_IJNSA_ILi128EEESG_NSA_ILi64EEEEEENS_6half_tENS5_IJNS4_6LayoutINS5_IJiNS5_IJSC_iEEEiEEENS5_IJlNS5_IJSB_SC_EEElEEEEENSK_INS5_IJNS5_IJNS5_IJNSA_ILi8EEESC_NSA_ILi4EEEEEEiEEENS5_IJNS5_IJNSA_ILi16EEESC_SC_EEEiEEEiEEENS5_IJNS5_IJNS5_IJSH_SU_NSA_ILi1024EEEEEENSA_ILi4096EEEEEENS5_IJNS5_IJSB_NSA_ILi512EEENSA_ILi32EEEEEElEEElEEEEEEEESJ_NS5_IJlSB_lEEENS4_8TiledMMAINS4_8MMA_AtomIJNS4_4SM904GMMA6SPARSE27GMMA_64x128x32_F32F16F16_SSILNS1D_5MajorE0ELS1G_0ELNS1D_7ScaleInE1ELS1H_1ELNS1D_9SparseSelE0EEEEEENSK_INS5_IJSC_SB_SB_EEENS5_IJSB_NSA_ILi0EEES1M_EEEEENS5_IJNS4_10UnderscoreES1P_S1P_EEEEENS4_23SM90_TMA_LOAD_MULTICASTENS4_14ComposedLayoutINS4_7SwizzleILi2ELi4ELi3EEENS4_25smem_sparse_ptr_flag_bitsILi2ELi16EEENSK_INS5_IJNS5_IJSB_SQ_EEENS5_IJSC_S13_EEEEEENS5_IJNS5_IJS1M_SH_EEESN_EEEEEEEvNS4_8identityENS4_13SM90_TMA_LOADENS1T_INS1U_ILi3ELi4ELi3EEENS4_18smem_ptr_flag_bitsILi16EEENSK_INS5_IJSQ_SH_EEENS5_IJSH_SB_EEEEEEEvS25_EENS_8epilogue10collective6detail29Sm90TmaWarpSpecializedAdapterINS2G_15DefaultEpilogueIfNS5_IJSB_llEEES2K_NS2F_6thread17LinearCombinationIfLi1EffLNS2L_9ScaleType4KindE0ELNS_15FloatRoundStyleE2EfEENS1_15EpilogueDefaultEEEEEvvEEEEvNT_6ParamsE)
        /*0020*/ 	.word	0x00000000
.L_16:


//--------------------- .nv.compat                --------------------------
	.section	.nv.compat,"",@"SHT_CUDA_COMPAT_INFO"
	.align	4
        /*0000*/ 	.byte	0x02, 0x09, 0x01, 0x00, 0x02, 0x02, 0x04, 0x00, 0x02, 0x05, 0x05, 0x00, 0x03, 0x07, 0x01, 0x01
        /*0010*/ 	.byte	0x02, 0x03, 0x01, 0x00, 0x02, 0x06, 0x01, 0x00, 0x04, 0x0b, 0x08, 0x00, 0x00, 0x00, 0x00, 0x00
        /*0020*/ 	.byte	0x00, 0x00, 0x00, 0x00


//--------------------- .nv.info._ZN7cutlass13device_kernelINS_4gemm6kernel13GemmUniversalIN4cute5tupleIJiiiiEEENS1_10collective13CollectiveMmaINS1_40MainloopSm90TmaGmmaWarpSpecializedSparseILi9ENS5_IJNS4_1CILi1EEENSA_ILi2EEESB_EEENS1_35KernelTmaWarpSpecializedCooperativeEEENS5_IJNSA_ILi128EEESG_NSA_ILi64EEEEEENS_6half_tENS5_IJNS4_6LayoutINS5_IJiNS5_IJSC_iEEEiEEENS5_IJlNS5_IJSB_SC_EEElEEEEENSK_INS5_IJNS5_IJNS5_IJNSA_ILi8EEESC_NSA_ILi4EEEEEEiEEENS5_IJNS5_IJNSA_ILi16EEESC_SC_EEEiEEEiEEENS5_IJNS5_IJNS5_IJSH_SU_NSA_ILi1024EEEEEENSA_ILi4096EEEEEENS5_IJNS5_IJSB_NSA_ILi512EEENSA_ILi32EEEEEElEEElEEEEEEEESJ_NS5_IJlSB_lEEENS4_8TiledMMAINS4_8MMA_AtomIJNS4_4SM904GMMA6SPARSE27GMMA_64x128x32_F32F16F16_SSILNS1D_5MajorE0ELS1G_0ELNS1D_7ScaleInE1ELS1H_1ELNS1D_9SparseSelE0EEEEEENSK_INS5_IJSC_SB_SB_EEENS5_IJSB_NSA_ILi0EEES1M_EEEEENS5_IJNS4_10UnderscoreES1P_S1P_EEEEENS4_23SM90_TMA_LOAD_MULTICASTENS4_14ComposedLayoutINS4_7SwizzleILi2ELi4ELi3EEENS4_25smem_sparse_ptr_flag_bitsILi2ELi16EEENSK_INS5_IJNS5_IJSB_SQ_EEENS5_IJSC_S13_EEEEEENS5_IJNS5_IJS1M_SH_EEESN_EEEEEEEvNS4_8identityENS4_13SM90_TMA_LOADENS1T_INS1U_ILi3ELi4ELi3EEENS4_18smem_ptr_flag_bitsILi16EEENSK_INS5_IJSQ_SH_EEENS5_IJSH_SB_EEEEEEEvS25_EENS_8epilogue10collective6detail29Sm90TmaWarpSpecializedAdapterINS2G_15DefaultEpilogueIfNS5_IJSB_llEEES2K_NS2F_6thread17LinearCombinationIfLi1EffLNS2L_9ScaleType4KindE0ELNS_15FloatRoundStyleE2EfEENS1_15EpilogueDefaultEEEEEvvEEEEvNT_6ParamsE --------------------------
	.section	.nv.info._ZN7cutlass13device_kernelINS_4gemm6kernel13GemmUniversalIN4cute5tupleIJiiiiEEENS1_10collective13CollectiveMmaINS1_40MainloopSm90TmaGmmaWarpSpecializedSparseILi9ENS5_IJNS4_1CILi1EEENSA_ILi2EEESB_EEENS1_35KernelTmaWarpSpecializedCooperativeEEENS5_IJNSA_ILi128EEESG_NSA_ILi64EEEEEENS_6half_tENS5_IJNS4_6LayoutINS5_IJiNS5_IJSC_iEEEiEEENS5_IJlNS5_IJSB_SC_EEElEEEEENSK_INS5_IJNS5_IJNS5_IJNSA_ILi8EEESC_NSA_ILi4EEEEEEiEEENS5_IJNS5_IJNSA_ILi16EEESC_SC_EEEiEEEiEEENS5_IJNS5_IJNS5_IJSH_SU_NSA_ILi1024EEEEEENSA_ILi4096EEEEEENS5_IJNS5_IJSB_NSA_ILi512EEENSA_ILi32EEEEEElEEElEEEEEEEESJ_NS5_IJlSB_lEEENS4_8TiledMMAINS4_8MMA_AtomIJNS4_4SM904GMMA6SPARSE27GMMA_64x128x32_F32F16F16_SSILNS1D_5MajorE0ELS1G_0ELNS1D_7ScaleInE1ELS1H_1ELNS1D_9SparseSelE0EEEEEENSK_INS5_IJSC_SB_SB_EEENS5_IJSB_NSA_ILi0EEES1M_EEEEENS5_IJNS4_10UnderscoreES1P_S1P_EEEEENS4_23SM90_TMA_LOAD_MULTICASTENS4_14ComposedLayoutINS4_7SwizzleILi2ELi4ELi3EEENS4_25smem_sparse_ptr_flag_bitsILi2ELi16EEENSK_INS5_IJNS5_IJSB_SQ_EEENS5_IJSC_S13_EEEEEENS5_IJNS5_IJS1M_SH_EEESN_EEEEEEEvNS4_8identityENS4_13SM90_TMA_LOADENS1T_INS1U_ILi3ELi4ELi3EEENS4_18smem_ptr_flag_bitsILi16EEENSK_INS5_IJSQ_SH_EEENS5_IJSH_SB_EEEEEEEvS25_EENS_8epilogue10collective6detail29Sm90TmaWarpSpecializedAdapterINS2G_15DefaultEpilogueIfNS5_IJSB_llEEES2K_NS2F_6thread17LinearCombinationIfLi1EffLNS2L_9ScaleType4KindE0ELNS_15FloatRoundStyleE2EfEENS1_15EpilogueDefaultEEEEEvvEEEEvNT_6ParamsE,"",@"SHT_CUDA_INFO"
	.sectionflags	@""
	.align	4


	//----- nvinfo : EIATTR_CUDA_API_VERSION
	.align		4
        /*0000*/ 	.byte	0x04, 0x37
        /*0002*/ 	.short	(.L_18 - .L_17)
.L_17:
        /*0004*/ 	.word	0x00000082


	//----- nvinfo : EIATTR_KPARAM_INFO
	.align		4
.L_18:
        /*0008*/ 	.byte	0x04, 0x17
        /*000a*/ 	.short	(.L_20 - .L_19)
.L_19:
        /*000c*/ 	.word	0x00000000
        /*0010*/ 	.short	0x0000
        /*0012*/ 	.short	0x0070
        /*0014*/ 	.byte	0x00, 0xf0, 0x01, 0x14


	//----- nvinfo : EIATTR_SPARSE_MMA_MASK
	.align		4
.L_20:
        /*0018*/ 	.byte	0x03, 0x50
        /*001a*/ 	.short	0x0002


	//----- nvinfo : EIATTR_MAXREG_COUNT
	.align		4
        /*001c*/ 	.byte	0x03, 0x1b
        /*001e*/ 	.short	0x00a8


	//----- nvinfo : EIATTR_NUM_BARRIERS
	.align		4
        /*0020*/ 	.byte	0x02, 0x4c
        /*0022*/ 	.byte	0x01
	.zero		1


	//----- nvinfo : EIATTR_MERCURY_ISA_VERSION
	.align		4
        /*0024*/ 	.byte	0x03, 0x5f
        /*0026*/ 	.short	0x0101


	//----- nvinfo : EIATTR_INT_WARP_WIDE_INSTR_OFFSETS
	.align		4
        /*0028*/ 	.byte	0x04, 0x31
        /*002a*/ 	.short	(.L_22 - .L_21)


	//   ....[0]....
.L_21:
        /*002c*/ 	.word	0x00000580


	//   ....[1]....
        /*0030*/ 	.word	0x000005a0


	//   ....[2]....
        /*0034*/ 	.word	0x00000740


	//----- nvinfo : EIATTR_COOP_GROUP_MASK_REGIDS
	.align		4
.L_22:
        /*0038*/ 	.byte	0x04, 0x29
        /*003a*/ 	.short	(.L_24 - .L_23)


	//   ....[0]....
.L_23:
        /*003c*/ 	.word	0xffffffff


	//   ....[1]....
        /*0040*/ 	.word	0xffffffff


	//   ....[2]....
        /*0044*/ 	.word	0xffffffff


	//   ....[3]....
        /*0048*/ 	.word	0xffffffff


	//   ....[4]....
        /*004c*/ 	.word	0xffffffff


	//   ....[5]....
        /*0050*/ 	.word	0xffffffff


	//----- nvinfo : EIATTR_COOP_GROUP_INSTR_OFFSETS
	.align		4
.L_24:
        /*0054*/ 	.byte	0x04, 0x28
        /*0056*/ 	.short	(.L_26 - .L_25)


	//   ....[0]....
.L_25:
        /*0058*/ 	.word	0x00000060


	//   ....[1]....
        /*005c*/ 	.word	0x00000070


	//   ....[2]....
        /*0060*/ 	.word	0x00000160


	//   ....[3]....
        /*0064*/ 	.word	0x000003c0


	//   ....[4]....
        /*0068*/ 	.word	0x00000870


	//   ....[5]....
        /*006c*/ 	.word	0x000012f0


	//----- nvinfo : EIATTR_REG_RECONFIG
	.align		4
.L_26:
        /*0070*/ 	.byte	0x01, 0x54
	.zero		2


	//----- nvinfo : EIATTR_MBARRIER_INSTR_OFFSETS
	.align		4
        /*0074*/ 	.byte	0x04, 0x39
        /*0076*/ 	.short	(.L_28 - .L_27)


	//   ....[0]....
.L_27:
        /*0078*/ 	.word	0x00000280
        /*007c*/ 	.word	0x000000ff
        /*0080*/ 	.word	0x00000000
        /*0084*/ 	.short	0x0100
        /*0086*/ 	.byte	0x08
	.zero		1


	//   ....[1]....
        /*0088*/ 	.word	0x00000290
        /*008c*/ 	.word	0x000000ff
        /*0090*/ 	.word	0x00000048
        /*0094*/ 	.short	0x0100
        /*0096*/ 	.byte	0x08
	.zero		1


	//   ....[2]....
        /*0098*/ 	.word	0x000002a0
        /*009c*/ 	.word	0x000000ff
        /*00a0*/ 	.word	0x00000008
        /*00a4*/ 	.short	0x0100
        /*00a6*/ 	.byte	0x08
	.zero		1


	//   ....[3]....
        /*00a8*/ 	.word	0x000002b0
        /*00ac*/ 	.word	0x000000ff
        /*00b0*/ 	.word	0x00000050
        /*00b4*/ 	.short	0x0100
        /*00b6*/ 	.byte	0x08
	.zero		1


	//   ....[4]....
        /*00b8*/ 	.word	0x000002c0
        /*00bc*/ 	.word	0x000000ff
        /*00c0*/ 	.word	0x00000010
        /*00c4*/ 	.short	0x0100
        /*00c6*/ 	.byte	0x08
	.zero		1


	//   ....[5]....
        /*00c8*/ 	.word	0x000002d0
        /*00cc*/ 	.word	0x000000ff
        /*00d0*/ 	.word	0x00000058
        /*00d4*/ 	.short	0x0100
        /*00d6*/ 	.byte	0x08
	.zero		1


	//   ....[6]....
        /*00d8*/ 	.word	0x000002e0
        /*00dc*/ 	.word	0x000000ff
        /*00e0*/ 	.word	0x00000018
        /*00e4*/ 	.short	0x0100
        /*00e6*/ 	.byte	0x08
	.zero		1


	//   ....[7]....
        /*00e8*/ 	.word	0x000002f0
        /*00ec*/ 	.word	0x000000ff
        /*00f0*/ 	.word	0x00000060
        /*00f4*/ 	.short	0x0100
        /*00f6*/ 	.byte	0x08
	.zero		1


	//   ....[8]....
        /*00f8*/ 	.word	0x00000300
        /*00fc*/ 	.word	0x000000ff
        /*0100*/ 	.word	0x00000020
        /*0104*/ 	.short	0x0100
        /*0106*/ 	.byte	0x08
	.zero		1


	//   ....[9]....
        /*0108*/ 	.word	0x00000310
        /*010c*/ 	.word	0x000000ff
        /*0110*/ 	.word	0x00000068
        /*0114*/ 	.short	0x0100
        /*0116*/ 	.byte	0x08
	.zero		1


	//   ....[10]....
        /*0118*/ 	.word	0x00000320
        /*011c*/ 	.word	0x000000ff
        /*0120*/ 	.word	0x00000028
        /*0124*/ 	.short	0x0100
        /*0126*/ 	.byte	0x08
	.zero		1


	//   ....[11]....
        /*0128*/ 	.word	0x00000330
        /*012c*/ 	.word	0x000000ff
        /*0130*/ 	.word	0x00000070
        /*0134*/ 	.short	0x0100
        /*0136*/ 	.byte	0x08
	.zero		1


	//   ....[12]....
        /*0138*/ 	.word	0x00000340
        /*013c*/ 	.word	0x000000ff
        /*0140*/ 	.word	0x00000030
        /*0144*/ 	.short	0x0100
        /*0146*/ 	.byte	0x08
	.zero		1


	//   ....[13]....
        /*0148*/ 	.word	0x00000350
        /*014c*/ 	.word	0x000000ff
        /*0150*/ 	.word	0x00000078
        /*0154*/ 	.short	0x0100
        /*0156*/ 	.byte	0x08
	.zero		1


	//   ....[14]....
        /*0158*/ 	.word	0x00000360
        /*015c*/ 	.word	0x000000ff
        /*0160*/ 	.word	0x00000038
        /*0164*/ 	.short	0x0100
        /*0166*/ 	.byte	0x08
	.zero		1


	//   ....[15]....
        /*0168*/ 	.word	0x00000370
        /*016c*/ 	.word	0x000000ff
        /*0170*/ 	.word	0x00000080
        /*0174*/ 	.short	0x0100
        /*0176*/ 	.byte	0x08
	.zero		1


	//   ....[16]....
        /*0178*/ 	.word	0x00000380
        /*017c*/ 	.word	0x000000ff
        /*0180*/ 	.word	0x00000040
        /*0184*/ 	.short	0x0100
        /*0186*/ 	.byte	0x08
	.zero		1


	//   ....[17]....
        /*0188*/ 	.word	0x00000390
        /*018c*/ 	.word	0x000000ff
        /*0190*/ 	.word	0x00000088
        /*0194*/ 	.short	0x0100
        /*0196*/ 	.byte	0x08
	.zero		1


	//   ....[18]....
        /*0198*/ 	.word	0x000007c0
        /*019c*/ 	.word	0x000000ff
        /*01a0*/ 	.word	0x000000a0
        /*01a4*/ 	.short	0x0100
        /*01a6*/ 	.byte	0x06
	.zero		1


	//   ....[19]....
        /*01a8*/ 	.word	0x00000820
        /*01ac*/ 	.word	0x000000ff
        /*01b0*/ 	.word	0x000000a8
        /*01b4*/ 	.short	0x0100
        /*01b6*/ 	.byte	0x06
	.zero		1


	//   ....[20]....
        /*01b8*/ 	.word	0x00001630
        /*01bc*/ 	.word	0x000000ff
        /*01c0*/ 	.word	0x00000000
        /*01c4*/ 	.short	0x010a
        /*01c6*/ 	.byte	0x08
	.zero		1


	//   ....[21]....
        /*01c8*/ 	.word	0x000016c0
        /*01cc*/ 	.word	0x000000ff
        /*01d0*/ 	.word	0x00000000
        /*01d4*/ 	.short	0x010a
        /*01d6*/ 	.byte	0x08
	.zero		1


	//   ....[22]....
        /*01d8*/ 	.word	0x000018a0
        /*01dc*/ 	.word	0x00000010
        /*01e0*/ 	.word	0x00000000
        /*01e4*/ 	.short	0x0101
        /*01e6*/ 	.byte	0x3f
	.zero		1


	//   ....[23]....
        /*01e8*/ 	.word	0x00007650
        /*01ec*/ 	.word	0x00000017
        /*01f0*/ 	.word	0x00000048
        /*01f4*/ 	.short	0x010a
        /*01f6*/ 	.byte	0x3f
	.zero		1


	//   ....[24]....
        /*01f8*/ 	.word	0x00007a80
        /*01fc*/ 	.word	0x00000005
        /*0200*/ 	.word	0x000000a8
        /*0204*/ 	.short	0x0101
        /*0206*/ 	.byte	0x3f
	.zero		1


	//   ....[25]....
        /*0208*/ 	.word	0x000081c0
        /*020c*/ 	.word	0x00000005
        /*0210*/ 	.word	0x00000000
        /*0214*/ 	.short	0x010a
        /*0216*/ 	.byte	0x3f
	.zero		1


	//   ....[26]....
        /*0218*/ 	.word	0x00008240
        /*021c*/ 	.word	0x00000007
        /*0220*/ 	.word	0x00000000
        /*0224*/ 	.short	0x010a
        /*0226*/ 	.byte	0x3f
	.zero		1


	//   ....[27]....
        /*0228*/ 	.word	0x000082d0
        /*022c*/ 	.word	0x00000006
        /*0230*/ 	.word	0x00000000
        /*0234*/ 	.short	0x010a
        /*0236*/ 	.byte	0x3f
	.zero		1


	//   ....[28]....
        /*0238*/ 	.word	0x00008360
        /*023c*/ 	.word	0x00000009
        /*0240*/ 	.word	0x00000000
        /*0244*/ 	.short	0x010a
        /*0246*/ 	.byte	0x3f
	.zero		1


	//   ....[29]....
        /*0248*/ 	.word	0x000083f0
        /*024c*/ 	.word	0x00000006
        /*0250*/ 	.word	0x00000000
        /*0254*/ 	.short	0x010a
        /*0256*/ 	.byte	0x3f
	.zero		1


	//   ....[30]....
        /*0258*/ 	.word	0x00008480
        /*025c*/ 	.word	0x00000009
        /*0260*/ 	.word	0x00000000
        /*0264*/ 	.short	0x010a
        /*0266*/ 	.byte	0x3f
	.zero		1


	//   ....[31]....
        /*0268*/ 	.word	0x00008510
        /*026c*/ 	.word	0x00000008
        /*0270*/ 	.word	0x00000000
        /*0274*/ 	.short	0x010a
        /*0276*/ 	.byte	0x3f
	.zero		1


	//   ....[32]....
        /*0278*/ 	.word	0x000085a0
        /*027c*/ 	.word	0x0000000b
        /*0280*/ 	.word	0x00000000
        /*0284*/ 	.short	0x010a
        /*0286*/ 	.byte	0x3f
	.zero		1


	//   ....[33]....
        /*0288*/ 	.word	0x00008630
        /*028c*/ 	.word	0x00000003
        /*0290*/ 	.word	0x00000000
        /*0294*/ 	.short	0x010a
        /*0296*/ 	.byte	0x3f
	.zero		1


	//   ....[34]....
        /*0298*/ 	.word	0x000086a0
        /*029c*/ 	.word	0x00000010
        /*02a0*/ 	.word	0x00000000
        /*02a4*/ 	.short	0x010a
        /*02a6*/ 	.byte	0x3f
	.zero		1


	//   ....[35]....
        /*02a8*/ 	.word	0x00008770
        /*02ac*/ 	.word	0x00000017
        /*02b0*/ 	.word	0x00000048
        /*02b4*/ 	.short	0x010a
        /*02b6*/ 	.byte	0x3f
	.zero		1


	//   ....[36]....
        /*02b8*/ 	.word	0x00008840
        /*02bc*/ 	.word	0x00000005
        /*02c0*/ 	.word	0x00000000
        /*02c4*/ 	.short	0x010a
        /*02c6*/ 	.byte	0x3f
	.zero		1


	//   ....[37]....
        /*02c8*/ 	.word	0x00008890
        /*02cc*/ 	.word	0x00000007
        /*02d0*/ 	.word	0x00000000
        /*02d4*/ 	.short	0x010a
        /*02d6*/ 	.byte	0x3f
	.zero		1


	//   ....[38]....
        /*02d8*/ 	.word	0x000088e0
        /*02dc*/ 	.word	0x00000006
        /*02e0*/ 	.word	0x00000000
        /*02e4*/ 	.short	0x010a
        /*02e6*/ 	.byte	0x3f
	.zero		1


	//   ....[39]....
        /*02e8*/ 	.word	0x00008930
        /*02ec*/ 	.word	0x00000009
        /*02f0*/ 	.word	0x00000000
        /*02f4*/ 	.short	0x010a
        /*02f6*/ 	.byte	0x3f
	.zero		1


	//   ....[40]....
        /*02f8*/ 	.word	0x00008980
        /*02fc*/ 	.word	0x00000006
        /*0300*/ 	.word	0x00000000
        /*0304*/ 	.short	0x010a
        /*0306*/ 	.byte	0x3f
	.zero		1


	//   ....[41]....
        /*0308*/ 	.word	0x000089d0
        /*030c*/ 	.word	0x00000009
        /*0310*/ 	.word	0x00000000
        /*0314*/ 	.short	0x010a
        /*0316*/ 	.byte	0x3f
	.zero		1


	//   ....[42]....
        /*0318*/ 	.word	0x00008a20
        /*031c*/ 	.word	0x00000008
        /*0320*/ 	.word	0x00000000
        /*0324*/ 	.short	0x010a
        /*0326*/ 	.byte	0x3f
	.zero		1


	//   ....[43]....
        /*0328*/ 	.word	0x00008a70
        /*032c*/ 	.word	0x0000000b
        /*0330*/ 	.word	0x00000000
        /*0334*/ 	.short	0x010a
        /*0336*/ 	.byte	0x3f
	.zero		1


	//----- nvinfo : EIATTR_NUM_MBARRIERS
	.align		4
.L_28:
        /*0338*/ 	.byte	0x03, 0x38
        /*033a*/ 	.short	0x0014


	//----- nvinfo : EIATTR_EXIT_INSTR_OFFSETS
	.align		4
        /*033c*/ 	.byte	0x04, 0x1c
        /*033e*/ 	.short	(.L_30 - .L_29)


	//   ....[0]....
.L_29:
        /*0340*/ 	.word	0x000009d0


	//   ....[1]....
        /*0344*/ 	.word	0x000011c0


	//   ....[2]....
        /*0348*/ 	.word	0x00006d40


	//   ....[3]....
        /*034c*/ 	.word	0x00007290


	//   ....[4]....
        /*0350*/ 	.word	0x00008680


	//----- nvinfo : EIATTR_MAX_THREADS
	.align		4
.L_30:
        /*0354*/ 	.byte	0x04, 0x05
        /*0356*/ 	.short	(.L_32 - .L_31)
.L_31:
        /*0358*/ 	.word	0x00000180
        /*035c*/ 	.word	0x00000001
        /*0360*/ 	.word	0x00000001


	//----- nvinfo : EIATTR_CRS_STACK_SIZE
	.align		4
.L_32:
        /*0364*/ 	.byte	0x04, 0x1e
        /*0366*/ 	.short	(.L_34 - .L_33)
.L_33:
        /*0368*/ 	.word	0x00000000


	//----- nvinfo : EIATTR_CBANK_PARAM_SIZE
	.align		4
.L_34:
        /*036c*/ 	.byte	0x03, 0x19
        /*036e*/ 	.short	0x0570


	//----- nvinfo : EIATTR_PARAM_CBANK
	.align		4
        /*0370*/ 	.byte	0x04, 0x0a
        /*0372*/ 	.short	(.L_36 - .L_35)
	.align		4
.L_35:
        /*0374*/ 	.word	index@(.nv.constant0._ZN7cutlass13device_kernelINS_4gemm6kernel13GemmUniversalIN4cute5tupleIJiiiiEEENS1_10collective13CollectiveMmaINS1_40MainloopSm90TmaGmmaWarpSpecializedSparseILi9ENS5_IJNS4_1CILi1EEENSA_ILi2EEESB_EEENS1_35KernelTmaWarpSpecializedCooperativeEEENS5_IJNSA_ILi128EEESG_NSA_ILi64EEEEEENS_6half_tENS5_IJNS4_6LayoutINS5_IJiNS5_IJSC_iEEEiEEENS5_IJlNS5_IJSB_SC_EEElEEEEENSK_INS5_IJNS5_IJNS5_IJNSA_ILi8EEESC_NSA_ILi4EEEEEEiEEENS5_IJNS5_IJNSA_ILi16EEESC_SC_EEEiEEEiEEENS5_IJNS5_IJNS5_IJSH_SU_NSA_ILi1024EEEEEENSA_ILi4096EEEEEENS5_IJNS5_IJSB_NSA_ILi512EEENSA_ILi32EEEEEElEEElEEEEEEEESJ_NS5_IJlSB_lEEENS4_8TiledMMAINS4_8MMA_AtomIJNS4_4SM904GMMA6SPARSE27GMMA_64x128x32_F32F16F16_SSILNS1D_5MajorE0ELS1G_0ELNS1D_7ScaleInE1ELS1H_1ELNS1D_9SparseSelE0EEEEEENSK_INS5_IJSC_SB_SB_EEENS5_IJSB_NSA_ILi0EEES1M_EEEEENS5_IJNS4_10UnderscoreES1P_S1P_EEEEENS4_23SM90_TMA_LOAD_MULTICASTENS4_14ComposedLayoutINS4_7SwizzleILi2ELi4ELi3EEENS4_25smem_sparse_ptr_flag_bitsILi2ELi16EEENSK_INS5_IJNS5_IJSB_SQ_EEENS5_IJSC_S13_EEEEEENS5_IJNS5_IJS1M_SH_EEESN_EEEEEEEvNS4_8identityENS4_13SM90_TMA_LOADENS1T_INS1U_ILi3ELi4ELi3EEENS4_18smem_ptr_flag_bitsILi16EEENSK_INS5_IJSQ_SH_EEENS5_IJSH_SB_EEEEEEEvS25_EENS_8epilogue10collective6detail29Sm90TmaWarpSpecializedAdapterINS2G_15DefaultEpilogueIfNS5_IJSB_llEEES2K_NS2F_6thread17LinearCombinationIfLi1EffLNS2L_9ScaleType4KindE0ELNS_15FloatRoundStyleE2EfEENS1_15EpilogueDefaultEEEEEvvEEEEvNT_6ParamsE)
        /*0378*/ 	.short	0x0210
        /*037a*/ 	.short	0x0570


	//----- nvinfo : EIATTR_SW_WAR
	.align		4
.L_36:
        /*037c*/ 	.byte	0x04, 0x36
        /*037e*/ 	.short	(.L_38 - .L_37)
.L_37:
        /*0380*/ 	.word	0x00000008
.L_38:


//--------------------- .nv.callgraph             --------------------------
	.section	.nv.callgraph,"",@"SHT_CUDA_CALLGRAPH"
	.align	4
	.sectionentsize	8
	.align		4
        /*0000*/ 	.word	0x00000000
	.align		4
        /*0004*/ 	.word	0xffffffff
	.align		4
        /*0008*/ 	.word	0x00000000
	.align		4
        /*000c*/ 	.word	0xfffffffe
	.align		4
        /*0010*/ 	.word	0x00000000
	.align		4
        /*0014*/ 	.word	0xfffffffd
	.align		4
        /*0018*/ 	.word	0x00000000
	.align		4
        /*001c*/ 	.word	0xfffffffc


//--------------------- .nv.constant4             --------------------------
	.section	.nv.constant4,"a",@progbits
	.align	8
	.align		8
.nv.constant4:
        /*0000*/ 	.dword	_ZN39_INTERNAL_4f4745c8_4_k_cu_3166a917_27934cuda3std3__45__cpo5beginE
	.align		8
        /*0008*/ 	.dword	_ZN39_INTERNAL_4f4745c8_4_k_cu_3166a917_27934cuda3std3__45__cpo3endE
	.align		8
        /*0010*/ 	.dword	_ZN39_INTERNAL_4f4745c8_4_k_cu_3166a917_27934cuda3std3__45__cpo6cbeginE
	.align		8
        /*0018*/ 	.dword	_ZN39_INTERNAL_4f4745c8_4_k_cu_3166a917_27934cuda3std3__45__cpo4cendE
	.align		8
        /*0020*/ 	.dword	_ZN39_INTERNAL_4f4745c8_4_k_cu_3166a917_27934cuda3std3__441_GLOBAL__N__4f4745c8_4_k_cu_3166a917_27936ignoreE
	.align		8
        /*0028*/ 	.dword	_ZN39_INTERNAL_4f4745c8_4_k_cu_3166a917_27934cuda3std3__419piecewise_constructE
	.align		8
        /*0030*/ 	.dword	_ZN39_INTERNAL_4f4745c8_4_k_cu_3166a917_27934cuda3std3__48in_placeE
	.align		8
        /*0038*/ 	.dword	_ZN39_INTERNAL_4f4745c8_4_k_cu_3166a917_27934cuda3std6ranges3__45__cpo4swapE
	.align		8
        /*0040*/ 	.dword	_ZN39_INTERNAL_4f4745c8_4_k_cu_3166a917_27934cuda3std6ranges3__45__cpo9iter_moveE
	.align		8
        /*0048*/ 	.dword	_ZN39_INTERNAL_4f4745c8_4_k_cu_3166a917_27934cute7productE
	.align		8
        /*0050*/ 	.dword	_ZN39_INTERNAL_4f4745c8_4_k_cu_3166a917_27934cute1_E


//--------------------- .text._ZN7cutlass13device_kernelINS_4gemm6kernel13GemmUniversalIN4cute5tupleIJiiiiEEENS1_10collective13CollectiveMmaINS1_40MainloopSm90TmaGmmaWarpSpecializedSparseILi9ENS5_IJNS4_1CILi1EEENSA_ILi2EEESB_EEENS1_35KernelTmaWarpSpecializedCooperativeEEENS5_IJNSA_ILi128EEESG_NSA_ILi64EEEEEENS_6half_tENS5_IJNS4_6LayoutINS5_IJiNS5_IJSC_iEEEiEEENS5_IJlNS5_IJSB_SC_EEElEEEEENSK_INS5_IJNS5_IJNS5_IJNSA_ILi8EEESC_NSA_ILi4EEEEEEiEEENS5_IJNS5_IJNSA_ILi16EEESC_SC_EEEiEEEiEEENS5_IJNS5_IJNS5_IJSH_SU_NSA_ILi1024EEEEEENSA_ILi4096EEEEEENS5_IJNS5_IJSB_NSA_ILi512EEENSA_ILi32EEEEEElEEElEEEEEEEESJ_NS5_IJlSB_lEEENS4_8TiledMMAINS4_8MMA_AtomIJNS4_4SM904GMMA6SPARSE27GMMA_64x128x32_F32F16F16_SSILNS1D_5MajorE0ELS1G_0ELNS1D_7ScaleInE1ELS1H_1ELNS1D_9SparseSelE0EEEEEENSK_INS5_IJSC_SB_SB_EEENS5_IJSB_NSA_ILi0EEES1M_EEEEENS5_IJNS4_10UnderscoreES1P_S1P_EEEEENS4_23SM90_TMA_LOAD_MULTICASTENS4_14ComposedLayoutINS4_7SwizzleILi2ELi4ELi3EEENS4_25smem_sparse_ptr_flag_bitsILi2ELi16EEENSK_INS5_IJNS5_IJSB_SQ_EEENS5_IJSC_S13_EEEEEENS5_IJNS5_IJS1M_SH_EEESN_EEEEEEEvNS4_8identityENS4_13SM90_TMA_LOADENS1T_INS1U_ILi3ELi4ELi3EEENS4_18smem_ptr_flag_bitsILi16EEENSK_INS5_IJSQ_SH_EEENS5_IJSH_SB_EEEEEEEvS25_EENS_8epilogue10collective6detail29Sm90TmaWarpSpecializedAdapterINS2G_15DefaultEpilogueIfNS5_IJSB_llEEES2K_NS2F_6thread17LinearCombinationIfLi1EffLNS2L_9ScaleType4KindE0ELNS_15FloatRoundStyleE2EfEENS1_15EpilogueDefaultEEEEEvvEEEEvNT_6ParamsE --------------------------
	.section	.text._ZN7cutlass13device_kernelINS_4gemm6kernel13GemmUniversalIN4cute5tupleIJiiiiEEENS1_10collective13CollectiveMmaINS1_40MainloopSm90TmaGmmaWarpSpecializedSparseILi9ENS5_IJNS4_1CILi1EEENSA_ILi2EEESB_EEENS1_35KernelTmaWarpSpecializedCooperativeEEENS5_IJNSA_ILi128EEESG_NSA_ILi64EEEEEENS_6half_tENS5_IJNS4_6LayoutINS5_IJiNS5_IJSC_iEEEiEEENS5_IJlNS5_IJSB_SC_EEElEEEEENSK_INS5_IJNS5_IJNS5_IJNSA_ILi8EEESC_NSA_ILi4EEEEEEiEEENS5_IJNS5_IJNSA_ILi16EEESC_SC_EEEiEEEiEEENS5_IJNS5_IJNS5_IJSH_SU_NSA_ILi1024EEEEEENSA_ILi4096EEEEEENS5_IJNS5_IJSB_NSA_ILi512EEENSA_ILi32EEEEEElEEElEEEEEEEESJ_NS5_IJlSB_lEEENS4_8TiledMMAINS4_8MMA_AtomIJNS4_4SM904GMMA6SPARSE27GMMA_64x128x32_F32F16F16_SSILNS1D_5MajorE0ELS1G_0ELNS1D_7ScaleInE1ELS1H_1ELNS1D_9SparseSelE0EEEEEENSK_INS5_IJSC_SB_SB_EEENS5_IJSB_NSA_ILi0EEES1M_EEEEENS5_IJNS4_10UnderscoreES1P_S1P_EEEEENS4_23SM90_TMA_LOAD_MULTICASTENS4_14ComposedLayoutINS4_7SwizzleILi2ELi4ELi3EEENS4_25smem_sparse_ptr_flag_bitsILi2ELi16EEENSK_INS5_IJNS5_IJSB_SQ_EEENS5_IJSC_S13_EEEEEENS5_IJNS5_IJS1M_SH_EEESN_EEEEEEEvNS4_8identityENS4_13SM90_TMA_LOADENS1T_INS1U_ILi3ELi4ELi3EEENS4_18smem_ptr_flag_bitsILi16EEENSK_INS5_IJSQ_SH_EEENS5_IJSH_SB_EEEEEEEvS25_EENS_8epilogue10collective6detail29Sm90TmaWarpSpecializedAdapterINS2G_15DefaultEpilogueIfNS5_IJSB_llEEES2K_NS2F_6thread17LinearCombinationIfLi1EffLNS2L_9ScaleType4KindE0ELNS_15FloatRoundStyleE2EfEENS1_15EpilogueDefaultEEEEEvvEEEEvNT_6ParamsE,"ax",@progbits
	.align	128
.text._ZN7cutlass13device_kernelINS_4gemm6kernel13GemmUniversalIN4cute5tupleIJiiiiEEENS1_10collective13CollectiveMmaINS1_40MainloopSm90TmaGmmaWarpSpecializedSparseILi9ENS5_IJNS4_1CILi1EEENSA_ILi2EEESB_EEENS1_35KernelTmaWarpSpecializedCooperativeEEENS5_IJNSA_ILi128EEESG_NSA_ILi64EEEEEENS_6half_tENS5_IJNS4_6LayoutINS5_IJiNS5_IJSC_iEEEiEEENS5_IJlNS5_IJSB_SC_EEElEEEEENSK_INS5_IJNS5_IJNS5_IJNSA_ILi8EEESC_NSA_ILi4EEEEEEiEEENS5_IJNS5_IJNSA_ILi16EEESC_SC_EEEiEEEiEEENS5_IJNS5_IJNS5_IJSH_SU_NSA_ILi1024EEEEEENSA_ILi4096EEEEEENS5_IJNS5_IJSB_NSA_ILi512EEENSA_ILi32EEEEEElEEElEEEEEEEESJ_NS5_IJlSB_lEEENS4_8TiledMMAINS4_8MMA_AtomIJNS4_4SM904GMMA6SPARSE27GMMA_64x128x32_F32F16F16_SSILNS1D_5MajorE0ELS1G_0ELNS1D_7ScaleInE1ELS1H_1ELNS1D_9SparseSelE0EEEEEENSK_INS5_IJSC_SB_SB_EEENS5_IJSB_NSA_ILi0EEES1M_EEEEENS5_IJNS4_10UnderscoreES1P_S1P_EEEEENS4_23SM90_TMA_LOAD_MULTICASTENS4_14ComposedLayoutINS4_7SwizzleILi2ELi4ELi3EEENS4_25smem_sparse_ptr_flag_bitsILi2ELi16EEENSK_INS5_IJNS5_IJSB_SQ_EEENS5_IJSC_S13_EEEEEENS5_IJNS5_IJS1M_SH_EEESN_EEEEEEEvNS4_8identityENS4_13SM90_TMA_LOADENS1T_INS1U_ILi3ELi4ELi3EEENS4_18smem_ptr_flag_bitsILi16EEENSK_INS5_IJSQ_SH_EEENS5_IJSH_SB_EEEEEEEvS25_EENS_8epilogue10collective6detail29Sm90TmaWarpSpecializedAdapterINS2G_15DefaultEpilogueIfNS5_IJSB_llEEES2K_NS2F_6thread17LinearCombinationIfLi1EffLNS2L_9ScaleType4KindE0ELNS_15FloatRoundStyleE2EfEENS1_15EpilogueDefaultEEEEEvvEEEEvNT_6ParamsE:
        .type           _ZN7cutlass13device_kernelINS_4gemm6kernel13GemmUniversalIN4cute5tupleIJiiiiEEENS1_10collective13CollectiveMmaINS1_40MainloopSm90TmaGmmaWarpSpecializedSparseILi9ENS5_IJNS4_1CILi1EEENSA_ILi2EEESB_EEENS1_35KernelTmaWarpSpecializedCooperativeEEENS5_IJNSA_ILi128EEESG_NSA_ILi64EEEEEENS_6half_tENS5_IJNS4_6LayoutINS5_IJiNS5_IJSC_iEEEiEEENS5_IJlNS5_IJSB_SC_EEElEEEEENSK_INS5_IJNS5_IJNS5_IJNSA_ILi8EEESC_NSA_ILi4EEEEEEiEEENS5_IJNS5_IJNSA_ILi16EEESC_SC_EEEiEEEiEEENS5_IJNS5_IJNS5_IJSH_SU_NSA_ILi1024EEEEEENSA_ILi4096EEEEEENS5_IJNS5_IJSB_NSA_ILi512EEENSA_ILi32EEEEEElEEElEEEEEEEESJ_NS5_IJlSB_lEEENS4_8TiledMMAINS4_8MMA_AtomIJNS4_4SM904GMMA6SPARSE27GMMA_64x128x32_F32F16F16_SSILNS1D_5MajorE0ELS1G_0ELNS1D_7ScaleInE1ELS1H_1ELNS1D_9SparseSelE0EEEEEENSK_INS5_IJSC_SB_SB_EEENS5_IJSB_NSA_ILi0EEES1M_EEEEENS5_IJNS4_10UnderscoreES1P_S1P_EEEEENS4_23SM90_TMA_LOAD_MULTICASTENS4_14ComposedLayoutINS4_7SwizzleILi2ELi4ELi3EEENS4_25smem_sparse_ptr_flag_bitsILi2ELi16EEENSK_INS5_IJNS5_IJSB_SQ_EEENS5_IJSC_S13_EEEEEENS5_IJNS5_IJS1M_SH_EEESN_EEEEEEEvNS4_8identityENS4_13SM90_TMA_LOADENS1T_INS1U_ILi3ELi4ELi3EEENS4_18smem_ptr_flag_bitsILi16EEENSK_INS5_IJSQ_SH_EEENS5_IJSH_SB_EEEEEEEvS25_EENS_8epilogue10collective6detail29Sm90TmaWarpSpecializedAdapterINS2G_15DefaultEpilogueIfNS5_IJSB_llEEES2K_NS2F_6thread17LinearCombinationIfLi1EffLNS2L_9ScaleType4KindE0ELNS_15FloatRoundStyleE2EfEENS1_15EpilogueDefaultEEEEEvvEEEEvNT_6ParamsE,@function
        .size           _ZN7cutlass13device_kernelINS_4gemm6kernel13GemmUniversalIN4cute5tupleIJiiiiEEENS1_10collective13CollectiveMmaINS1_40MainloopSm90TmaGmmaWarpSpecializedSparseILi9ENS5_IJNS4_1CILi1EEENSA_ILi2EEESB_EEENS1_35KernelTmaWarpSpecializedCooperativeEEENS5_IJNSA_ILi128EEESG_NSA_ILi64EEEEEENS_6half_tENS5_IJNS4_6LayoutINS5_IJiNS5_IJSC_iEEEiEEENS5_IJlNS5_IJSB_SC_EEElEEEEENSK_INS5_IJNS5_IJNS5_IJNSA_ILi8EEESC_NSA_ILi4EEEEEEiEEENS5_IJNS5_IJNSA_ILi16EEESC_SC_EEEiEEEiEEENS5_IJNS5_IJNS5_IJSH_SU_NSA_ILi1024EEEEEENSA_ILi4096EEEEEENS5_IJNS5_IJSB_NSA_ILi512EEENSA_ILi32EEEEEElEEElEEEEEEEESJ_NS5_IJlSB_lEEENS4_8TiledMMAINS4_8MMA_AtomIJNS4_4SM904GMMA6SPARSE27GMMA_64x128x32_F32F16F16_SSILNS1D_5MajorE0ELS1G_0ELNS1D_7ScaleInE1ELS1H_1ELNS1D_9SparseSelE0EEEEEENSK_INS5_IJSC_SB_SB_EEENS5_IJSB_NSA_ILi0EEES1M_EEEEENS5_IJNS4_10UnderscoreES1P_S1P_EEEEENS4_23SM90_TMA_LOAD_MULTICASTENS4_14ComposedLayoutINS4_7SwizzleILi2ELi4ELi3EEENS4_25smem_sparse_ptr_flag_bitsILi2ELi16EEENSK_INS5_IJNS5_IJSB_SQ_EEENS5_IJSC_S13_EEEEEENS5_IJNS5_IJS1M_SH_EEESN_EEEEEEEvNS4_8identityENS4_13SM90_TMA_LOADENS1T_INS1U_ILi3ELi4ELi3EEENS4_18smem_ptr_flag_bitsILi16EEENSK_INS5_IJSQ_SH_EEENS5_IJSH_SB_EEEEEEEvS25_EENS_8epilogue10collective6detail29Sm90TmaWarpSpecializedAdapterINS2G_15DefaultEpilogueIfNS5_IJSB_llEEES2K_NS2F_6thread17LinearCombinationIfLi1EffLNS2L_9ScaleType4KindE0ELNS_15FloatRoundStyleE2EfEENS1_15EpilogueDefaultEEEEEvvEEEEvNT_6ParamsE,(.L_x_199 - _ZN7cutlass13device_kernelINS_4gemm6kernel13GemmUniversalIN4cute5tupleIJiiiiEEENS1_10collective13CollectiveMmaINS1_40MainloopSm90TmaGmmaWarpSpecializedSparseILi9ENS5_IJNS4_1CILi1EEENSA_ILi2EEESB_EEENS1_35KernelTmaWarpSpecializedCooperativeEEENS5_IJNSA_ILi128EEESG_NSA_ILi64EEEEEENS_6half_tENS5_IJNS4_6LayoutINS5_IJiNS5_IJSC_iEEEiEEENS5_IJlNS5_IJSB_SC_EEElEEEEENSK_INS5_IJNS5_IJNS5_IJNSA_ILi8EEESC_NSA_ILi4EEEEEEiEEENS5_IJNS5_IJNSA_ILi16EEESC_SC_EEEiEEEiEEENS5_IJNS5_IJNS5_IJSH_SU_NSA_ILi1024EEEEEENSA_ILi4096EEEEEENS5_IJNS5_IJSB_NSA_ILi512EEENSA_ILi32EEEEEElEEElEEEEEEEESJ_NS5_IJlSB_lEEENS4_8TiledMMAINS4_8MMA_AtomIJNS4_4SM904GMMA6SPARSE27GMMA_64x128x32_F32F16F16_SSILNS1D_5MajorE0ELS1G_0ELNS1D_7ScaleInE1ELS1H_1ELNS1D_9SparseSelE0EEEEEENSK_INS5_IJSC_SB_SB_EEENS5_IJSB_NSA_ILi0EEES1M_EEEEENS5_IJNS4_10UnderscoreES1P_S1P_EEEEENS4_23SM90_TMA_LOAD_MULTICASTENS4_14ComposedLayoutINS4_7SwizzleILi2ELi4ELi3EEENS4_25smem_sparse_ptr_flag_bitsILi2ELi16EEENSK_INS5_IJNS5_IJSB_SQ_EEENS5_IJSC_S13_EEEEEENS5_IJNS5_IJS1M_SH_EEESN_EEEEEEEvNS4_8identityENS4_13SM90_TMA_LOADENS1T_INS1U_ILi3ELi4ELi3EEENS4_18smem_ptr_flag_bitsILi16EEENSK_INS5_IJSQ_SH_EEENS5_IJSH_SB_EEEEEEEvS25_EENS_8epilogue10collective6detail29Sm90TmaWarpSpecializedAdapterINS2G_15DefaultEpilogueIfNS5_IJSB_llEEES2K_NS2F_6thread17LinearCombinationIfLi1EffLNS2L_9ScaleType4KindE0ELNS_15FloatRoundStyleE2EfEENS1_15EpilogueDefaultEEEEEvvEEEEvNT_6ParamsE)
        .other          _ZN7cutlass13device_kernelINS_4gemm6kernel13GemmUniversalIN4cute5tupleIJiiiiEEENS1_10collective13CollectiveMmaINS1_40MainloopSm90TmaGmmaWarpSpecializedSparseILi9ENS5_IJNS4_1CILi1EEENSA_ILi2EEESB_EEENS1_35KernelTmaWarpSpecializedCooperativeEEENS5_IJNSA_ILi128EEESG_NSA_ILi64EEEEEENS_6half_tENS5_IJNS4_6LayoutINS5_IJiNS5_IJSC_iEEEiEEENS5_IJlNS5_IJSB_SC_EEElEEEEENSK_INS5_IJNS5_IJNS5_IJNSA_ILi8EEESC_NSA_ILi4EEEEEEiEEENS5_IJNS5_IJNSA_ILi16EEESC_SC_EEEiEEEiEEENS5_IJNS5_IJNS5_IJSH_SU_NSA_ILi1024EEEEEENSA_ILi4096EEEEEENS5_IJNS5_IJSB_NSA_ILi512EEENSA_ILi32EEEEEElEEElEEEEEEEESJ_NS5_IJlSB_lEEENS4_8TiledMMAINS4_8MMA_AtomIJNS4_4SM904GMMA6SPARSE27GMMA_64x128x32_F32F16F16_SSILNS1D_5MajorE0ELS1G_0ELNS1D_7ScaleInE1ELS1H_1ELNS1D_9SparseSelE0EEEEEENSK_INS5_IJSC_SB_SB_EEENS5_IJSB_NSA_ILi0EEES1M_EEEEENS5_IJNS4_10UnderscoreES1P_S1P_EEEEENS4_23SM90_TMA_LOAD_MULTICASTENS4_14ComposedLayoutINS4_7SwizzleILi2ELi4ELi3EEENS4_25smem_sparse_ptr_flag_bitsILi2ELi16EEENSK_INS5_IJNS5_IJSB_SQ_EEENS5_IJSC_S13_EEEEEENS5_IJNS5_IJS1M_SH_EEESN_EEEEEEEvNS4_8identityENS4_13SM90_TMA_LOADENS1T_INS1U_ILi3ELi4ELi3EEENS4_18smem_ptr_flag_bitsILi16EEENSK_INS5_IJSQ_SH_EEENS5_IJSH_SB_EEEEEEEvS25_EENS_8epilogue10collective6detail29Sm90TmaWarpSpecializedAdapterINS2G_15DefaultEpilogueIfNS5_IJSB_llEEES2K_NS2F_6thread17LinearCombinationIfLi1EffLNS2L_9ScaleType4KindE0ELNS_15FloatRoundStyleE2EfEENS1_15EpilogueDefaultEEEEEvvEEEEvNT_6ParamsE,@"STO_CUDA_ENTRY STV_DEFAULT"
_ZN7cutlass13device_kernelINS_4gemm6kernel13GemmUniversalIN4cute5tupleIJiiiiEEENS1_10collective13CollectiveMmaINS1_40MainloopSm90TmaGmmaWarpSpecializedSparseILi9ENS5_IJNS4_1CILi1EEENSA_ILi2EEESB_EEENS1_35KernelTmaWarpSpecializedCooperativeEEENS5_IJNSA_ILi128EEESG_NSA_ILi64EEEEEENS_6half_tENS5_IJNS4_6LayoutINS5_IJiNS5_IJSC_iEEEiEEENS5_IJlNS5_IJSB_SC_EEElEEEEENSK_INS5_IJNS5_IJNS5_IJNSA_ILi8EEESC_NSA_ILi4EEEEEEiEEENS5_IJNS5_IJNSA_ILi16EEESC_SC_EEEiEEEiEEENS5_IJNS5_IJNS5_IJSH_SU_NSA_ILi1024EEEEEENSA_ILi4096EEEEEENS5_IJNS5_IJSB_NSA_ILi512EEENSA_ILi32EEEEEElEEElEEEEEEEESJ_NS5_IJlSB_lEEENS4_8TiledMMAINS4_8MMA_AtomIJNS4_4SM904GMMA6SPARSE27GMMA_64x128x32_F32F16F16_SSILNS1D_5MajorE0ELS1G_0ELNS1D_7ScaleInE1ELS1H_1ELNS1D_9SparseSelE0EEEEEENSK_INS5_IJSC_SB_SB_EEENS5_IJSB_NSA_ILi0EEES1M_EEEEENS5_IJNS4_10UnderscoreES1P_S1P_EEEEENS4_23SM90_TMA_LOAD_MULTICASTENS4_14ComposedLayoutINS4_7SwizzleILi2ELi4ELi3EEENS4_25smem_sparse_ptr_flag_bitsILi2ELi16EEENSK_INS5_IJNS5_IJSB_SQ_EEENS5_IJSC_S13_EEEEEENS5_IJNS5_IJS1M_SH_EEESN_EEEEEEEvNS4_8identityENS4_13SM90_TMA_LOADENS1T_INS1U_ILi3ELi4ELi3EEENS4_18smem_ptr_flag_bitsILi16EEENSK_INS5_IJSQ_SH_EEENS5_IJSH_SB_EEEEEEEvS25_EENS_8epilogue10collective6detail29Sm90TmaWarpSpecializedAdapterINS2G_15DefaultEpilogueIfNS5_IJSB_llEEES2K_NS2F_6thread17LinearCombinationIfLi1EffLNS2L_9ScaleType4KindE0ELNS_15FloatRoundStyleE2EfEENS1_15EpilogueDefaultEEEEEvvEEEEvNT_6ParamsE:
[----:B------:R-:W-:Y:S01]  /*0000*/  LDC R1, c[0x0][0x28] ;  /* 0x00000a00ff017b82 */ /* 0x000fe20000000800 */
[----:B------:R-:W0:Y:S01]  /*0010*/  S2R R0, SR_TID.X ;  /* 0x0000000000007919 */ /* 0x000e220000002100 */
[----:B------:R-:W-:Y:S01]  /*0020*/  ELECT P0, URZ, PT ;  /* 0x00000000003f782f */ /* 0x000fe20003800000 */
[----:B------:R-:W-:Y:S01]  /*0030*/  BSSY B0, `(.L_x_0) ;  /* 0x0000012000007945 */ /* 0x000fe20003800000 */
[--C-:B0-----:R-:W-:Y:S02]  /*0040*/  SHF.R.U32.HI R2, RZ, 0x5, R0.reuse ;  /* 0x00000005ff027819 */ /* 0x101fe40000011600 */
[----:B------:R-:W-:-:S03]  /*0050*/  SHF.R.U32.HI R6, RZ, 0x7, R0 ;  /* 0x00000007ff067819 */ /* 0x000fc60000011600 */
[----:B------:R-:W0:Y:S04]  /*0060*/  SHFL.IDX PT, R7, R2, RZ, 0x1f ;  /* 0x00001fff02077589 */ /* 0x000e2800000e0000 */
[----:B------:R1:W2:Y:S01]  /*0070*/  SHFL.IDX PT, R3, R6, RZ, 0x1f ;  /* 0x00001fff06037589 */ /* 0x0002a200000e0000 */
[----:B0-----:R-:W-:-:S13]  /*0080*/  ISETP.NE.OR P0, PT, R7, RZ, !P0 ;  /* 0x000000ff0700720c */ /* 0x001fda0004705670 */
[----:B-12---:R-:W-:Y:S05]  /*0090*/  @P0 BRA `(.L_x_1) ;  /* 0x00000000002c0947 */ /* 0x006fea0003800000 */
[----:B------:R-:W-:Y:S02]  /*00a0*/  ULDC.64 UR4, c[0x0][0x198] ;  /* 0x0000660000047ab9 */ /* 0x000fe40000000a00 */
[----:B------:R-:W-:Y:S02]  /*00b0*/  UIADD3 UR6, UP0, UR4, 0xf0, URZ ;  /* 0x000000f004067890 */ /* 0x000fe4000ff1e03f */
[----:B------:R-:W-:Y:S02]  /*00c0*/  UIADD3 UR8, UP1, UR4, 0x1f0, URZ ;  /* 0x000001f004087890 */ /* 0x000fe4000ff3e03f */
[----:B------:R-:W-:Y:S02]  /*00d0*/  UIADD3 UR4, UP2, UR4, 0x2f0, URZ ;  /* 0x000002f004047890 */ /* 0x000fe4000ff5e03f */
[----:B------:R-:W-:Y:S02]  /*00e0*/  UIADD3.X UR7, URZ, UR5, URZ, UP0, !UPT ;  /* 0x000000053f077290 */ /* 0x000fe400087fe43f */
[----:B------:R-:W-:-:S02]  /*00f0*/  UIADD3.X UR9, URZ, UR5, URZ, UP1, !UPT ;  /* 0x000000053f097290 */ /* 0x000fc40008ffe43f */
[----:B------:R-:W-:-:S05]  /*0100*/  UIADD3.X UR5, URZ, UR5, URZ, UP2, !UPT ;  /* 0x000000053f057290 */ /* 0x000fca00097fe43f */
[----:B------:R0:W-:Y:S02]  /*0110*/  UTMACCTL.PF [UR6] ;  /* 0x00000000060079b9 */ /* 0x0001e40008040000 */
[----:B------:R0:W-:Y:S02]  /*0120*/  UTMACCTL.PF [UR8] ;  /* 0x00000000080079b9 */ /* 0x0001e40008040000 */
[----:B------:R0:W-:Y:S02]  /*0130*/  UTMACCTL.PF [UR4] ;  /* 0x00000000040079b9 */ /* 0x0001e40008040000 */
[----:B0-----:R-:W-:Y:S01]  /*0140*/  NOP ;  /* 0x0000000000007918 */ /* 0x001fe20000000000 */
.L_x_1:
[----:B------:R-:W-:Y:S05]  /*0150*/  BSYNC B0 ;  /* 0x0000000000007941 */ /* 0x000fea0003800000 */
.L_x_0:
[----:B------:R-:W0:Y:S02]  /*0160*/  SHFL.IDX PT, R4, R2, RZ, 0x1f ;  /* 0x00001fff02047589 */ /* 0x000e2400000e0000 */
[----:B0-----:R-:W-:-:S13]  /*0170*/  ISETP.NE.AND P0, PT, R4, RZ, PT ;  /* 0x000000ff0400720c */ /* 0x001fda0003f05270 */
[----:B------:R-:W-:Y:S05]  /*0180*/  @P0 BRA `(.L_x_2) ;  /* 0x00000000008c0947 */ /* 0x000fea0003800000 */
[----:B------:R-:W-:Y:S01]  /*0190*/  ELECT P0, URZ, PT ;  /* 0x00000000003f782f */ /* 0x000fe20003800000 */
[----:B------:R-:W-:-:S12]  /*01a0*/  BSSY B0, `(.L_x_2) ;  /* 0x0000021000007945 */ /* 0x000fd80003800000 */
[----:B------:R-:W-:Y:S05]  /*01b0*/  @!P0 BRA `(.L_x_3) ;  /* 0x00000000007c8947 */ /* 0x000fea0003800000 */
[----:B------:R-:W0:Y:S01]  /*01c0*/  S2UR UR8, SR_CgaCtaId ;  /* 0x00000000000879c3 */ /* 0x000e220000008800 */
[----:B------:R-:W-:Y:S01]  /*01d0*/  UMOV UR4, 0x400 ;  /* 0x0000040000047882 */ /* 0x000fe20000000000 */
[----:B------:R-:W-:Y:S01]  /*01e0*/  UMOV UR5, 0x1 ;  /* 0x0000000100057882 */ /* 0x000fe20000000000 */
[----:B------:R-:W-:Y:S02]  /*01f0*/  UMOV UR6, 0x4 ;  /* 0x0000000400067882 */ /* 0x000fe40000000000 */
[----:B------:R-:W-:-:S04]  /*0200*/  UIADD3 UR6, -UR6, 0x100000, URZ ;  /* 0x0010000006067890 */ /* 0x000fc8000fffe13f */
[----:B------:R-:W-:Y:S02]  /*0210*/  USHF.L.U32 UR7, UR6, 0xb, URZ ;  /* 0x0000000b06077899 */ /* 0x000fe4000800063f */
[----:B------:R-:W-:Y:S02]  /*0220*/  USHF.L.U32 UR6, UR6, 0x1, URZ ;  /* 0x0000000106067899 */ /* 0x000fe4000800063f */
[----:B0-----:R-:W-:Y:S02]  /*0230*/  ULEA UR8, UR8, UR4, 0x18 ;  /* 0x0000000408087291 */ /* 0x001fe4000f8ec03f */
[----:B------:R-:W-:-:S04]  /*0240*/  UIADD3 UR4, -UR5, 0x100000, URZ ;  /* 0x0010000005047890 */ /* 0x000fc8000fffe13f */
[----:B------:R-:W-:Y:S02]  /*0250*/  USHF.L.U32 UR5, UR4, 0xb, URZ ;  /* 0x0000000b04057899 */ /* 0x000fe4000800063f */
[----:B------:R-:W-:Y:S01]  /*0260*/  USHF.L.U32 UR4, UR4, 0x1, URZ ;  /* 0x0000000104047899 */ /* 0x000fe2000800063f */
[----:B------:R-:W0:Y:S11]  /*0270*/  FENCE.VIEW.ASYNC.S ;  /* 0x00000000000073c6 */ /* 0x000e360000000000 */
[----:B0-----:R0:W1:Y:S01]  /*0280*/  SYNCS.EXCH.64 URZ, [UR8], UR4 ;  /* 0x00000004083f75b2 */ /* 0x0010620008000100 */
[----:B------:R0:W2:Y:S01]  /*0290*/  SYNCS.EXCH.64 URZ, [UR8+0x48], UR6 ;  /* 0x00004806083f75b2 */ /* 0x0000a20008000100 */
[----:B------:R0:W3:Y:S01]  /*02a0*/  SYNCS.EXCH.64 URZ, [UR8+0x8], UR4 ;  /* 0x00000804083f75b2 */ /* 0x0000e20008000100 */
[----:B------:R0:W4:Y:S01]  /*02b0*/  SYNCS.EXCH.64 URZ, [UR8+0x50], UR6 ;  /* 0x00005006083f75b2 */ /* 0x0001220008000100 */
[----:B------:R0:W0:Y:S01]  /*02c0*/  SYNCS.EXCH.64 URZ, [UR8+0x10], UR4 ;  /* 0x00001004083f75b2 */ /* 0x0000220008000100 */
        /* <DEDUP_REMOVED lines=13> */
[----:B------:R-:W-:Y:S01]  /*03a0*/  NOP ;  /* 0x0000000000007918 */ /* 0x000fe20000000000 */
.L_x_3:
[----:B0-----:R-:W-:Y:S05]  /*03b0*/  BSYNC B0 ;  /* 0x0000000000007941 */ /* 0x001fea0003800000 */
.L_x_2:
[----:B------:R-:W0:Y:S01]  /*03c0*/  SHFL.IDX PT, R2, R2, RZ, 0x1f ;  /* 0x00001fff02027589 */ /* 0x000e2200000e0000 */
[----:B------:R-:W-:Y:S01]  /*03d0*/  SHF.R.S32.HI R5, RZ, 0x1f, R0 ;  /* 0x0000001fff057819 */ /* 0x000fe20000011400 */
[----:B------:R-:W5:Y:S01]  /*03e0*/  S2UR UR8, SR_CTAID.X ;  /* 0x00000000000879c3 */ /* 0x000f620000002500 */
[----:B------:R-:W-:Y:S01]  /*03f0*/  ELECT P0, URZ, PT ;  /* 0x00000000003f782f */ /* 0x000fe20003800000 */
[----:B------:R-:W1:Y:S01]  /*0400*/  S2R R8, SR_CTAID.Y ;  /* 0x0000000000087919 */ /* 0x000e620000002600 */
[----:B------:R-:W-:Y:S01]  /*0410*/  LEA.HI R5, R5, R0, RZ, 0x7 ;  /* 0x0000000005057211 */ /* 0x000fe200078f38ff */
[----:B------:R-:W-:Y:S01]  /*0420*/  ULDC UR4, c[0x0][0x154] ;  /* 0x0000550000047ab9 */ /* 0x000fe20000000800 */
[----:B------:R-:W-:Y:S01]  /*0430*/  SHF.R.S32.HI R13, RZ, 0x1f, R4 ;  /* 0x0000001fff0d7819 */ /* 0x000fe20000011404 */
[----:B------:R-:W-:Y:S01]  /*0440*/  VIADD R16, R3, 0xffffffff ;  /* 0xffffffff03107836 */ /* 0x000fe20000000000 */
[----:B------:R-:W-:Y:S01]  /*0450*/  LOP3.LUT R5, R5, 0xffffff80, RZ, 0xc0, !PT ;  /* 0xffffff8005057812 */ /* 0x000fe200078ec0ff */
[----:B------:R-:W2:Y:S01]  /*0460*/  LDC R15, c[0x0][0x140] ;  /* 0x00005000ff0f7b82 */ /* 0x000ea20000000800 */
[----:B------:R-:W-:Y:S01]  /*0470*/  LEA.HI R13, R13, R4, RZ, 0x2 ;  /* 0x000000040d0d7211 */ /* 0x000fe200078f10ff */
[----:B------:R-:W-:Y:S01]  /*0480*/  NOP ;  /* 0x0000000000007918 */ /* 0x000fe20000000000 */
[----:B------:R-:W-:Y:S01]  /*0490*/  NOP ;  /* 0x0000000000007918 */ /* 0x000fe20000000000 */
[----:B------:R-:W-:Y:S01]  /*04a0*/  IMAD.IADD R5, R0, 0x1, -R5 ;  /* 0x0000000100057824 */ /* 0x000fe200078e0a05 */
[----:B------:R-:W-:-:S02]  /*04b0*/  LOP3.LUT R13, R13, 0x3ffffffc, RZ, 0xc0, !PT ;  /* 0x3ffffffc0d0d7812 */ /* 0x000fc400078ec0ff */
[----:B------:R-:W-:Y:S02]  /*04c0*/  ISETP.GE.U32.AND P5, PT, R16, 0x2, PT ;  /* 0x000000021000780c */ /* 0x000fe40003fa6070 */
[----:B------:R-:W-:Y:S01]  /*04d0*/  SHF.R.S32.HI R10, RZ, 0x1f, R5 ;  /* 0x0000001fff0a7819 */ /* 0x000fe20000011405 */
[----:B------:R-:W-:Y:S01]  /*04e0*/  IMAD.IADD R13, R4, 0x1, -R13 ;  /* 0x00000001040d7824 */ /* 0x000fe200078e0a0d */
[----:B------:R-:W-:Y:S02]  /*04f0*/  LOP3.LUT P2, RZ, R5, 0x7, RZ, 0xc0, !PT ;  /* 0x0000000705ff7812 */ /* 0x000fe4000784c0ff */
[----:B------:R-:W-:Y:S02]  /*0500*/  LEA.HI R10, R10, R5, RZ, 0x3 ;  /* 0x000000050a0a7211 */ /* 0x000fe400078f18ff */
[----:B0-----:R-:W-:Y:S02]  /*0510*/  ISETP.NE.OR P0, PT, R2, RZ, !P0 ;  /* 0x000000ff0200720c */ /* 0x001fe40004705670 */
[----:B------:R-:W-:-:S02]  /*0520*/  SHF.R.S32.HI R2, RZ, 0x3, R10 ;  /* 0x00000003ff027819 */ /* 0x000fc4000001140a */
[----:B------:R-:W-:Y:S02]  /*0530*/  SHF.R.S32.HI R11, RZ, 0x1f, R10 ;  /* 0x0000001fff0b7819 */ /* 0x000fe4000001140a */
[----:B-----5:R-:W-:Y:S02]  /*0540*/  I2FP.F32.U32 R4, UR8 ;  /* 0x0000000800047c45 */ /* 0x020fe40008201000 */
[----:B------:R-:W-:Y:S02]  /*0550*/  LEA.HI R11, R11, R2, RZ, 0x2 ;  /* 0x000000020b0b7211 */ /* 0x000fe400078f10ff */
[----:B--2---:R-:W-:Y:S02]  /*0560*/  ISETP.EQ.U32.AND P4, PT, R15, 0x1, PT ;  /* 0x000000010f00780c */ /* 0x004fe40003f82070 */
[----:B-1----:R-:W-:Y:S01]  /*0570*/  I2FP.F32.U32 R12, R8 ;  /* 0x00000008000c7245 */ /* 0x002fe20000201000 */
[----:B------:R-:W-:Y:S01]  /*0580*/  VOTEU.ALL UP0, P0 ;  /* 0x00000000003f7886 */ /* 0x000fe20000000000 */
[----:B------:R-:W-:Y:S01]  /*0590*/  LOP3.LUT R11, R11, 0xfffffffc, RZ, 0xc0, !PT ;  /* 0xfffffffc0b0b7812 */ /* 0x000fe200078ec0ff */
[----:B------:R-:W-:-:S02]  /*05a0*/  VOTEU.ALL UP1, P0 ;  /* 0x00000000003f7886 */ /* 0x000fc40000020000 */
[----:B------:R-:W-:Y:S01]  /*05b0*/  FMUL R14, R12, UR4 ;  /* 0x000000040c0e7c20 */ /* 0x000fe20008400000 */
[----:B------:R-:W0:Y:S01]  /*05c0*/  @!UP0 S2UR UR7, SR_CgaCtaId ;  /* 0x00000000000789c3 */ /* 0x000e220000008800 */
[----:B------:R-:W-:Y:S01]  /*05d0*/  IMAD.IADD R10, R2, 0x1, -R11 ;  /* 0x00000001020a7824 */ /* 0x000fe200078e0a0b */
[----:B------:R-:W-:Y:S01]  /*05e0*/  ULDC UR4, c[0x0][0x150] ;  /* 0x0000540000047ab9 */ /* 0x000fe20000000800 */
[----:B------:R-:W-:Y:S01]  /*05f0*/  SHF.R.S32.HI R2, RZ, 0x1f, R7 ;  /* 0x0000001fff027819 */ /* 0x000fe20000011407 */
[----:B------:R-:W-:Y:S01]  /*0600*/  FMUL R4, R4, UR4 ;  /* 0x0000000404047c20 */ /* 0x000fe20008400000 */
[----:B------:R-:W1:Y:S01]  /*0610*/  F2I.U32.TRUNC.NTZ R14, R14 ;  /* 0x0000000e000e7305 */ /* 0x000e62000020f000 */
[----:B------:R-:W-:Y:S01]  /*0620*/  IMAD R10, R13, 0x4, R10 ;  /* 0x000000040d0a7824 */ /* 0x000fe200078e020a */
[----:B------:R-:W-:Y:S01]  /*0630*/  LEA.HI R2, R2, R7, RZ, 0x2 ;  /* 0x0000000702027211 */ /* 0x000fe200078f10ff */
[----:B------:R-:W2:Y:S01]  /*0640*/  LDC R11, c[0x0][0x148] ;  /* 0x00005200ff0b7b82 */ /* 0x000ea20000000800 */
[----:B------:R-:W-:Y:S01]  /*0650*/  UMOV UR4, 0x20 ;  /* 0x0000002000047882 */ /* 0x000fe20000000000 */
[----:B------:R-:W-:Y:S01]  /*0660*/  IMAD.SHL.U32 R13, R10, 0x4, RZ ;  /* 0x000000040a0d7824 */ /* 0x000fe200078e00ff */
[----:B------:R-:W-:Y:S01]  /*0670*/  LOP3.LUT R2, R2, 0xfffffffc, RZ, 0xc0, !PT ;  /* 0xfffffffc02027812 */ /* 0x000fe200078ec0ff */
[----:B------:R-:W-:Y:S01]  /*0680*/  @!UP0 UMOV UR6, 0x400 ;  /* 0x0000040000068882 */ /* 0x000fe20000000000 */
[----:B------:R-:W5:Y:S01]  /*0690*/  F2I.U32.TRUNC.NTZ R4, R4 ;  /* 0x0000000400047305 */ /* 0x000f62000020f000 */
[----:B------:R-:W-:-:S04]  /*06a0*/  @!UP0 UIADD3 UR4, -UR4, 0x100000, URZ ;  /* 0x0010000004048890 */ /* 0x000fc8000fffe13f */
[----:B------:R-:W-:Y:S02]  /*06b0*/  @!UP0 USHF.L.U32 UR5, UR4, 0xb, URZ ;  /* 0x0000000b04058899 */ /* 0x000fe4000800063f */
[----:B------:R-:W-:Y:S01]  /*06c0*/  @!UP0 USHF.L.U32 UR4, UR4, 0x1, URZ ;  /* 0x0000000104048899 */ /* 0x000fe2000800063f */
[----:B------:R-:W-:Y:S01]  /*06d0*/  LOP3.LUT R5, R10, 0xc, R13, 0x78, !PT ;  /* 0x0000000c0a057812 */ /* 0x000fe200078e780d */
[----:B------:R-:W3:Y:S01]  /*06e0*/  LDC R12, c[0x0][0x144] ;  /* 0x00005100ff0c7b82 */ /* 0x000ee20000000800 */
[----:B------:R-:W-:Y:S02]  /*06f0*/  IMAD.IADD R7, R7, 0x1, -R2 ;  /* 0x0000000107077824 */ /* 0x000fe400078e0a02 */
[----:B-1----:R-:W-:-:S03]  /*0700*/  IMAD.MOV R20, RZ, RZ, -R14 ;  /* 0x000000ffff147224 */ /* 0x002fc600078e0a0e */
[----:B------:R-:W-:Y:S01]  /*0710*/  ISETP.NE.AND P1, PT, R7, 0x3, PT ;  /* 0x000000030700780c */ /* 0x000fe20003f25270 */
[----:B0-----:R-:W-:-:S03]  /*0720*/  @!UP0 ULEA UR6, UR7, UR6, 0x18 ;  /* 0x0000000607068291 */ /* 0x001fc6000f8ec03f */
[----:B------:R-:W-:Y:S01]  /*0730*/  ISETP.EQ.OR P1, PT, R7, RZ, !P1 ;  /* 0x000000ff0700720c */ /* 0x000fe20004f22670 */
[----:B------:R-:W-:Y:S01]  /*0740*/  VOTEU.ALL UP0, P0 ;  /* 0x00000000003f7886 */ /* 0x000fe20000000000 */
[----:B-----5:R-:W-:Y:S01]  /*0750*/  IMAD.MOV R13, RZ, RZ, -R4 ;  /* 0x000000ffff0d7224 */ /* 0x020fe200078e0a04 */
[----:B------:R-:W-:Y:S02]  /*0760*/  ISETP.LT.U32.AND P0, PT, R5, 0x2, !P2 ;  /* 0x000000020500780c */ /* 0x000fe40005701070 */
[----:B------:R-:W-:Y:S01]  /*0770*/  ISETP.EQ.AND P1, PT, R3, RZ, P1 ;  /* 0x000000ff0300720c */ /* 0x000fe20000f22270 */
[----:B--2---:R-:W-:Y:S01]  /*0780*/  IMAD R2, R11, R20, R8 ;  /* 0x000000140b027224 */ /* 0x004fe200078e0208 */
[----:B------:R-:W-:Y:S02]  /*0790*/  ISETP.NE.AND P2, PT, R3, RZ, PT ;  /* 0x000000ff0300720c */ /* 0x000fe40003f45270 */
[----:B------:R-:W-:Y:S01]  /*07a0*/  SEL R4, RZ, 0x1, !P1 ;  /* 0x00000001ff047807 */ /* 0x000fe20004800000 */
[----:B------:R-:W0:Y:S02]  /*07b0*/  FENCE.VIEW.ASYNC.S ;  /* 0x00000000000073c6 */ /* 0x000e240000000000 */
[----:B0-----:R0:W1:Y:S01]  /*07c0*/  @!UP0 SYNCS.EXCH.64 URZ, [UR6+0xa0], UR4 ;  /* 0x0000a004063f85b2 */ /* 0x0010620008000100 */
[----:B------:R-:W-:-:S02]  /*07d0*/  ISETP.NE.AND P3, PT, R2, R5, PT ;  /* 0x000000050200720c */ /* 0x000fc40003f65270 */
[----:B------:R-:W-:Y:S01]  /*07e0*/  SEL R4, R4, 0x2, P5 ;  /* 0x0000000204047807 */ /* 0x000fe20002800000 */
[----:B---3--:R-:W-:-:S05]  /*07f0*/  IMAD R10, R12, R13, UR8 ;  /* 0x000000080c0a7e24 */ /* 0x008fca000f8e020d */
[----:B------:R-:W-:-:S04]  /*0800*/  ISETP.EQ.OR P3, PT, R10, RZ, !P3 ;  /* 0x000000ff0a00720c */ /* 0x000fc80005f62670 */
[----:B------:R-:W-:Y:S01]  /*0810*/  PLOP3.LUT P0, PT, P0, P3, PT, 0x80, 0x0 ;  /* 0x000000000000781c */ /* 0x000fe20000707070 */
[----:B------:R0:W2:Y:S01]  /*0820*/  @!UP1 SYNCS.EXCH.64 URZ, [UR6+0xa8], UR4 ;  /* 0x0000a804063f95b2 */ /* 0x0000a20008000100 */
[----:B------:R-:W-:Y:S01]  /*0830*/  NOP ;  /* 0x0000000000007918 */ /* 0x000fe20000000000 */
[----:B------:R-:W-:Y:S10]  /*0840*/  @!P4 BRA `(.L_x_4) ;  /* 0x000000000008c947 */ /* 0x000ff40003800000 */
[----:B-12-4-:R-:W-:Y:S01]  /*0850*/  UCGABAR_ARV ;  /* 0x00000000000079c7 */ /* 0x016fe20008000000 */
[----:B------:R-:W-:Y:S05]  /*0860*/  BRA `(.L_x_5) ;  /* 0x0000000000047947 */ /* 0x000fea0003800000 */
.L_x_4:
[----:B-12-4-:R-:W-:Y:S01]  /*0870*/  NOP ;  /* 0x0000000000007918 */ /* 0x016fe20000000000 */
.L_x_5:
[----:B------:R-:W1:Y:S01]  /*0880*/  LDC R2, c[0x0][0x75c] ;  /* 0x0001d700ff027b82 */ /* 0x000e620000000800 */
[----:B------:R-:W-:Y:S01]  /*0890*/  IMAD.MOV.U32 R3, RZ, RZ, RZ ;  /* 0x000000ffff037224 */ /* 0x000fe200078e00ff */
[----:B-1----:R-:W-:Y:S01]  /*08a0*/  ISETP.NE.AND P3, PT, R2, 0x1, PT ;  /* 0x000000010200780c */ /* 0x002fe20003f65270 */
[----:B------:R-:W-:-:S12]  /*08b0*/  IMAD.U32 R2, RZ, RZ, UR8 ;  /* 0x00000008ff027e24 */ /* 0x000fd8000f8e00ff */
[----:B------:R-:W1:Y:S01]  /*08c0*/  @P3 LDC R15, c[0x0][0x10] ;  /* 0x00000400ff0f3b82 */ /* 0x000e620000000800 */
[----:B------:R-:W-:Y:S02]  /*08d0*/  @P3 IMAD.MOV.U32 R9, RZ, RZ, RZ ;  /* 0x000000ffff093224 */ /* 0x000fe400078e00ff */
[----:B------:R-:W-:-:S05]  /*08e0*/  @P3 IMAD.MOV.U32 R17, RZ, RZ, RZ ;  /* 0x000000ffff113224 */ /* 0x000fca00078e00ff */
[----:B------:R-:W2:Y:S01]  /*08f0*/  @!P3 LDC R13, c[0x0][0xc] ;  /* 0x00000300ff0dbb82 */ /* 0x000ea20000000800 */
[----:B-1----:R-:W-:-:S04]  /*0900*/  @P3 IMAD.WIDE.U32 R14, R15, UR8, R8 ;  /* 0x000000080f0e3c25 */ /* 0x002fc8000f8e0008 */
[----:B--2---:R-:W-:-:S04]  /*0910*/  @!P3 IMAD.WIDE.U32 R12, R8, R13, R2 ;  /* 0x0000000d080cb225 */ /* 0x004fc800078e0002 */
[----:B------:R-:W-:Y:S02]  /*0920*/  @P3 IMAD.MOV.U32 R2, RZ, RZ, R14 ;  /* 0x000000ffff023224 */ /* 0x000fe400078e000e */
[----:B------:R-:W-:Y:S02]  /*0930*/  @P3 IMAD.IADD R3, R15, 0x1, R17 ;  /* 0x000000010f033824 */ /* 0x000fe400078e0211 */
[----:B------:R-:W-:Y:S02]  /*0940*/  @!P3 IMAD.MOV.U32 R2, RZ, RZ, R12 ;  /* 0x000000ffff02b224 */ /* 0x000fe400078e000c */
[----:B------:R-:W-:Y:S01]  /*0950*/  @!P3 IMAD.MOV.U32 R3, RZ, RZ, R13 ;  /* 0x000000ffff03b224 */ /* 0x000fe200078e000d */
[----:B------:R-:W-:Y:S06]  /*0960*/  @!P4 BRA `(.L_x_6) ;  /* 0x00000000000cc947 */ /* 0x000fec0003800000 */
[----:B------:R-:W-:Y:S01]  /*0970*/  UCGABAR_WAIT ;  /* 0x0000000000007dc7 */ /* 0x000fe20008000000 */
[----:B------:R-:W-:Y:S01]  /*0980*/  CCTL.IVALL ;  /* 0x00000000ff00798f */ /* 0x000fe20002000000 */
[----:B------:R-:W-:Y:S05]  /*0990*/  BRA `(.L_x_7) ;  /* 0x0000000000047947 */ /* 0x000fea0003800000 */
.L_x_6:
[----:B------:R-:W-:Y:S06]  /*09a0*/  BAR.SYNC.DEFER_BLOCKING 0x0 ;  /* 0x0000000000007b1d */ /* 0x000fec0000010000 */
.L_x_7:
[----:B------:R-:W-:Y:S05]  /*09b0*/  @!P2 BRA `(.L_x_8) ;  /* 0x0000006000e4a947 */ /* 0x000fea0003800000 */
[----:B------:R-:W-:-:S13]  /*09c0*/  ISETP.GT.U32.AND P1, PT, R16, 0x1, PT ;  /* 0x000000011000780c */ /* 0x000fda0003f24070 */
[----:B0-----:R-:W-:Y:S05]  /*09d0*/  @P1 EXIT ;  /* 0x000000000000194d */ /* 0x001fea0003800000 */
[----:B------:R-:W-:Y:S01]  /*09e0*/  ULDC.64 UR4, c[0x0][0x750] ;  /* 0x0001d40000047ab9 */ /* 0x000fe20000000a00 */
[----:B------:R-:W-:Y:S01]  /*09f0*/  PRMT R13, RZ, 0x7610, R13 ;  /* 0x00007610ff0d7816 */ /* 0x000fe2000000000d */
[----:B------:R-:W-:Y:S01]  /*0a00*/  IMAD.MOV.U32 R14, RZ, RZ, -0x1 ;  /* 0xffffffffff0e7424 */ /* 0x000fe200078e00ff */
[----:B------:R-:W-:Y:S01]  /*0a10*/  ISETP.GE.U32.AND P1, PT, R2, UR4, PT ;  /* 0x0000000402007c0c */ /* 0x000fe2000bf26070 */
[----:B------:R-:W-:Y:S02]  /*0a20*/  IMAD.MOV.U32 R18, RZ, RZ, -0x1 ;  /* 0xffffffffff127424 */ /* 0x000fe400078e00ff */
[----:B------:R-:W-:Y:S01]  /*0a30*/  IMAD.MOV.U32 R12, RZ, RZ, -0x1 ;  /* 0xffffffffff0c7424 */ /* 0x000fe200078e00ff */
[----:B------:R-:W-:-:S13]  /*0a40*/  ISETP.GE.U32.AND.EX P1, PT, R3, UR5, PT, P1 ;  /* 0x0000000503007c0c */ /* 0x000fda000bf26110 */
[----:B------:R-:W-:Y:S05]  /*0a50*/  @P1 BRA `(.L_x_9) ;  /* 0x0000000400281947 */ /* 0x000fea0003800000 */
[----:B------:R-:W0:Y:S01]  /*0a60*/  LDC.64 R22, c[0x0][0x728] ;  /* 0x0001ca00ff167b82 */ /* 0x000e220000000a00 */
[----:B------:R-:W-:Y:S02]  /*0a70*/  IMAD.MOV.U32 R12, RZ, RZ, R2 ;  /* 0x000000ffff0c7224 */ /* 0x000fe400078e0002 */
[----:B------:R-:W-:-:S05]  /*0a80*/  IMAD.MOV.U32 R13, RZ, RZ, R3 ;  /* 0x000000ffff0d7224 */ /* 0x000fca00078e0003 */
[----:B------:R-:W1:Y:S08]  /*0a90*/  LDC R18, c[0x0][0x730] ;  /* 0x0001cc00ff127b82 */ /* 0x000e700000000800 */
[----:B------:R-:W2:Y:S01]  /*0aa0*/  LDC.64 R24, c[0x0][0x720] ;  /* 0x0001c800ff187b82 */ /* 0x000ea20000000a00 */
[----:B0-----:R-:W-:-:S04]  /*0ab0*/  ISETP.NE.U32.AND P1, PT, R22, RZ, PT ;  /* 0x000000ff1600720c */ /* 0x001fc80003f25070 */
[----:B------:R-:W-:-:S13]  /*0ac0*/  ISETP.NE.AND.EX P1, PT, R23, RZ, PT, P1 ;  /* 0x000000ff1700720c */ /* 0x000fda0003f25310 */
[----:B-12---:R-:W-:Y:S05]  /*0ad0*/  @!P1 BRA `(.L_x_10) ;  /* 0x0000000000289947 */ /* 0x006fea0003800000 */
[----:B------:R-:W0:Y:S02]  /*0ae0*/  LDC R7, c[0x0][0x734] ;  /* 0x0001cd00ff077b82 */ /* 0x000e240000000800 */
[----:B0-----:R-:W-:-:S05]  /*0af0*/  IADD3 R7, P1, R2, R7, RZ ;  /* 0x0000000702077210 */ /* 0x001fca0007f3e0ff */
[----:B------:R-:W-:-:S04]  /*0b00*/  IMAD.X R19, RZ, RZ, R3, P1 ;  /* 0x000000ffff137224 */ /* 0x000fc800008e0603 */
[----:B------:R-:W-:-:S04]  /*0b10*/  IMAD.WIDE.U32 R12, R19, R22, RZ ;  /* 0x00000016130c7225 */ /* 0x000fc800078e00ff */
[----:B------:R-:W-:-:S04]  /*0b20*/  IMAD.WIDE.U32 R14, P1, R7, R23, R12 ;  /* 0x00000017070e7225 */ /* 0x000fc8000782000c */
[----:B------:R-:W-:-:S04]  /*0b30*/  IMAD.WIDE.U32 R12, R7, R22, RZ ;  /* 0x00000016070c7225 */ /* 0x000fc800078e00ff */
[----:B------:R-:W-:Y:S01]  /*0b40*/  IMAD.X R17, RZ, RZ, RZ, P1 ;  /* 0x000000ffff117224 */ /* 0x000fe200008e06ff */
[----:B------:R-:W-:Y:S01]  /*0b50*/  IADD3 RZ, P1, R13, R14, RZ ;  /* 0x0000000e0dff7210 */ /* 0x000fe20007f3e0ff */
[----:B------:R-:W-:-:S04]  /*0b60*/  IMAD.MOV.U32 R16, RZ, RZ, R15 ;  /* 0x000000ffff107224 */ /* 0x000fc800078e000f */
[----:B------:R-:W-:-:S08]  /*0b70*/  IMAD.WIDE.U32.X R12, R19, R23, R16, P1 ;  /* 0x00000017130c7225 */ /* 0x000fd000008e0410 */
.L_x_10:
[----:B------:R-:W0:Y:S01]  /*0b80*/  LDC.64 R28, c[0x0][0x740] ;  /* 0x0001d000ff1c7b82 */ /* 0x000e220000000a00 */
[--C-:B------:R-:W-:Y:S01]  /*0b90*/  SHF.R.U64 R27, R12, R18, R13.reuse ;  /* 0x000000120c1b7219 */ /* 0x100fe2000000120d */
[----:B------:R-:W-:Y:S01]  /*0ba0*/  IMAD R31, R11, R20, R8 ;  /* 0x000000140b1f7224 */ /* 0x000fe200078e0208 */
[----:B------:R-:W-:Y:S01]  /*0bb0*/  SHF.R.U32.HI R7, RZ, R18, R13 ;  /* 0x00000012ff077219 */ /* 0x000fe2000001160d */
[----:B------:R-:W-:Y:S01]  /*0bc0*/  IMAD.MOV.U32 R23, RZ, RZ, 0x1 ;  /* 0x00000001ff177424 */ /* 0x000fe200078e00ff */
[----:B------:R-:W-:-:S03]  /*0bd0*/  IADD3 R9, P1, RZ, -R27, RZ ;  /* 0x8000001bff097210 */ /* 0x000fc60007f3e0ff */
[----:B------:R-:W1:Y:S02]  /*0be0*/  LDC R22, c[0x0][0x718] ;  /* 0x0001c600ff167b82 */ /* 0x000e640000000800 */
[----:B------:R-:W-:Y:S02]  /*0bf0*/  IMAD.X R7, RZ, RZ, ~R7, P1 ;  /* 0x000000ffff077224 */ /* 0x000fe400008e0e07 */
[----:B------:R-:W-:-:S04]  /*0c00*/  IMAD.WIDE.U32 R12, R9, R24, R2 ;  /* 0x00000018090c7225 */ /* 0x000fc800078e0002 */
[----:B------:R-:W2:Y:S01]  /*0c10*/  LDC R18, c[0x0][0x708] ;  /* 0x0001c200ff127b82 */ /* 0x000ea20000000800 */
[----:B------:R-:W-:Y:S02]  /*0c20*/  IMAD R14, R7, R24, RZ ;  /* 0x00000018070e7224 */ /* 0x000fe400078e02ff */
[----:B------:R-:W-:Y:S02]  /*0c30*/  IMAD.MOV.U32 R7, RZ, RZ, -0x1 ;  /* 0xffffffffff077424 */ /* 0x000fe400078e00ff */
[----:B------:R-:W-:-:S03]  /*0c40*/  IMAD R9, R9, R25, R14 ;  /* 0x0000001909097224 */ /* 0x000fc600078e020e */
[----:B------:R-:W3:Y:S01]  /*0c50*/  LDC R26, c[0x0][0x758] ;  /* 0x0001d600ff1a7b82 */ /* 0x000ee20000000800 */
[----:B------:R-:W-:Y:S01]  /*0c60*/  IMAD.IADD R9, R13, 0x1, R9 ;  /* 0x000000010d097824 */ /* 0x000fe200078e0209 */
[----:B0-----:R-:W-:-:S04]  /*0c70*/  ISETP.NE.U32.AND P1, PT, R28, RZ, PT ;  /* 0x000000ff1c00720c */ /* 0x001fc80003f25070 */
[----:B------:R-:W-:Y:S02]  /*0c80*/  ISETP.NE.AND.EX P1, PT, R29, RZ, PT, P1 ;  /* 0x000000ff1d00720c */ /* 0x000fe40003f25310 */
[----:B------:R-:W0:Y:S01]  /*0c90*/  LDC R24, c[0x0][0x700] ;  /* 0x0001c000ff187b82 */ /* 0x000e220000000800 */
[-CC-:B-1----:R-:W-:Y:S02]  /*0ca0*/  SHF.R.U64 R16, R12, R22.reuse, R9.reuse ;  /* 0x000000160c107219 */ /* 0x182fe40000001209 */
[----:B------:R-:W-:-:S05]  /*0cb0*/  SHF.R.U32.HI R9, RZ, R22, R9 ;  /* 0x00000016ff097219 */ /* 0x000fca0000011609 */
[----:B------:R-:W1:Y:S01]  /*0cc0*/  LDC R19, c[0x0][0x748] ;  /* 0x0001d200ff137b82 */ /* 0x000e620000000800 */
[-CC-:B--2---:R-:W-:Y:S02]  /*0cd0*/  SHF.R.U64 R22, R16, R18.reuse, R9.reuse ;  /* 0x0000001210167219 */ /* 0x184fe40000001209 */
[----:B------:R-:W-:-:S05]  /*0ce0*/  SHF.R.U32.HI R9, RZ, R18, R9 ;  /* 0x00000012ff097219 */ /* 0x000fca0000011609 */
[----:B------:R-:W2:Y:S01]  /*0cf0*/  LDC R21, c[0x0][0x738] ;  /* 0x0001ce00ff157b82 */ /* 0x000ea20000000800 */
[-CC-:B---3--:R-:W-:Y:S02]  /*0d00*/  SHF.R.U64 R18, R22, R26.reuse, R9.reuse ;  /* 0x0000001a16127219 */ /* 0x188fe40000001209 */
[-C--:B------:R-:W-:Y:S02]  /*0d10*/  SHF.L.U32 R7, R7, R26.reuse, RZ ;  /* 0x0000001a07077219 */ /* 0x080fe400000006ff */
[----:B------:R-:W-:Y:S01]  /*0d20*/  SHF.R.U32.HI R9, RZ, R26, R9 ;  /* 0x0000001aff097219 */ /* 0x000fe20000011609 */
[----:B------:R-:W-:Y:S01]  /*0d30*/  IMAD.MOV.U32 R8, RZ, RZ, R18 ;  /* 0x000000ffff087224 */ /* 0x000fe200078e0012 */
[----:B------:R-:W-:Y:S01]  /*0d40*/  LOP3.LUT R11, RZ, R7, RZ, 0x33, !PT ;  /* 0x00000007ff0b7212 */ /* 0x000fe200078e33ff */
[----:B------:R-:W3:Y:S01]  /*0d50*/  LDC R25, c[0x0][0x710] ;  /* 0x0001c400ff197b82 */ /* 0x000ee20000000800 */
[----:B------:R-:W-:Y:S05]  /*0d60*/  @!P1 BRA `(.L_x_11) ;  /* 0x0000000000289947 */ /* 0x000fea0003800000 */
[----:B------:R-:W4:Y:S02]  /*0d70*/  LDC R7, c[0x0][0x74c] ;  /* 0x0001d300ff077b82 */ /* 0x000f240000000800 */
[----:B----4-:R-:W-:-:S05]  /*0d80*/  IADD3 R7, P1, R18, R7, RZ ;  /* 0x0000000712077210 */ /* 0x010fca0007f3e0ff */
        /* <DEDUP_REMOVED lines=8> */
.L_x_11:
[----:B-1----:R-:W-:Y:S01]  /*0e10*/  SHF.R.U64 R9, R8, R19, R9 ;  /* 0x0000001308097219 */ /* 0x002fe20000001209 */
[----:B------:R-:W-:Y:S01]  /*0e20*/  IMAD.MOV.U32 R13, RZ, RZ, 0x1 ;  /* 0x00000001ff0d7424 */ /* 0x000fe200078e00ff */
[----:B------:R-:W-:Y:S01]  /*0e30*/  LOP3.LUT R8, R22, R11, RZ, 0xc0, !PT ;  /* 0x0000000b16087212 */ /* 0x000fe200078ec0ff */
[----:B0-----:R-:W-:Y:S01]  /*0e40*/  VIADD R11, R24, 0xffffffff ;  /* 0xffffffff180b7836 */ /* 0x001fe20000000000 */
[----:B------:R-:W-:Y:S01]  /*0e50*/  SHF.L.U32 R7, R23, R26, RZ ;  /* 0x0000001a17077219 */ /* 0x000fe200000006ff */
[----:B------:R-:W-:Y:S01]  /*0e60*/  IMAD.MOV R12, RZ, RZ, -R9 ;  /* 0x000000ffff0c7224 */ /* 0x000fe200078e0a09 */
[----:B------:R-:W-:Y:S02]  /*0e70*/  SEL R10, R10, R31, !P3 ;  /* 0x0000001f0a0a7207 */ /* 0x000fe40005800000 */
[----:B------:R-:W-:Y:S01]  /*0e80*/  LOP3.LUT R11, R16, R11, RZ, 0xc0, !PT ;  /* 0x0000000b100b7212 */ /* 0x000fe200078ec0ff */
[----:B------:R-:W-:Y:S02]  /*0e90*/  IMAD R9, R7, R9, R8 ;  /* 0x0000000907097224 */ /* 0x000fe400078e0208 */
[----:B--2---:R-:W-:-:S02]  /*0ea0*/  IMAD R7, R12, R21, R18 ;  /* 0x000000150c077224 */ /* 0x004fc400078e0212 */
[----:B---3--:R-:W-:Y:S02]  /*0eb0*/  IMAD R10, R9, R25, R10 ;  /* 0x00000019090a7224 */ /* 0x008fe400078e020a */
[----:B------:R-:W-:Y:S02]  /*0ec0*/  IMAD R7, R7, R24, R11 ;  /* 0x0000001807077224 */ /* 0x000fe400078e020b */
[----:B------:R-:W-:-:S03]  /*0ed0*/  IMAD.MOV.U32 R12, RZ, RZ, R27 ;  /* 0x000000ffff0c7224 */ /* 0x000fc600078e001b */
[----:B------:R-:W-:Y:S02]  /*0ee0*/  SEL R18, R7, R10, !P3 ;  /* 0x0000000a07127207 */ /* 0x000fe40005800000 */
[----:B------:R-:W-:-:S07]  /*0ef0*/  SEL R14, R10, R7, !P3 ;  /* 0x000000070a0e7207 */ /* 0x000fce0005800000 */
.L_x_9:
[----:B------:R-:W-:-:S08]  /*0f00*/  NOP ;  /* 0x0000000000007918 */ /* 0x000fd00000000000 */
[----:B------:R-:W0:Y:S02]  /*0f10*/  USETMAXREG.TRY_ALLOC.CTAPOOL UP0, 0xe8 ;  /* 0x000000e8000079c8 */ /* 0x000e240008000600 */
[----:B0-----:R-:W-:-:S13]  /*0f20*/  PLOP3.LUT P1, PT, PT, PT, UP0, 0x80, 0x0 ;  /* 0x000000000000781c */ /* 0x001fda0003f2f008 */
[----:B------:R-:W-:Y:S05]  /*0f30*/  @!P1 BRA `(.L_x_9) ;  /* 0xfffffffc00f09947 */ /* 0x000fea000383ffff */
[----:B------:R-:W-:Y:S01]  /*0f40*/  ULDC.64 UR4, c[0x0][0x698] ;  /* 0x0001a60000047ab9 */ /* 0x000fe20000000a00 */
[----:B------:R-:W-:Y:S01]  /*0f50*/  ULDC.64 UR14, c[0x0][0x208] ;  /* 0x00008200000e7ab9 */ /* 0x000fe20000000a00 */
[----:B------:R-:W-:-:S04]  /*0f60*/  ISETP.NE.U32.AND P1, PT, RZ, UR4, PT ;  /* 0x00000004ff007c0c */ /* 0x000fc8000bf25070 */
[----:B------:R-:W-:-:S13]  /*0f70*/  ISETP.NE.AND.EX P1, PT, RZ, UR5, PT, P1 ;  /* 0x00000005ff007c0c */ /* 0x000fda000bf25310 */
[----:B------:R-:W-:Y:S05]  /*0f80*/  @!P1 BRA `(.L_x_12) ;  /* 0x00000000001c9947 */ /* 0x000fea0003800000 */
[----:B------:R-:W0:Y:S02]  /*0f90*/  LDC.64 R8, c[0x0][0x698] ;  /* 0x0001a600ff087b82 */ /* 0x000e240000000a00 */
[----:B0-----:R-:W2:Y:S02]  /*0fa0*/  LDG.E.64 R8, desc[UR14][R8.64] ;  /* 0x0000000e08087981 */ /* 0x001ea4000c1e1b00 */
[----:B--2---:R-:W-:-:S04]  /*0fb0*/  ISETP.NE.U32.AND P1, PT, R8, RZ, PT ;  /* 0x000000ff0800720c */ /* 0x004fc80003f25070 */
[----:B------:R-:W-:-:S13]  /*0fc0*/  ISETP.NE.AND.EX P1, PT, R9, RZ, PT, P1 ;  /* 0x000000ff0900720c */ /* 0x000fda0003f25310 */
[----:B------:R-:W-:Y:S05]  /*0fd0*/  @!P1 BRA `(.L_x_12) ;  /* 0x0000000000089947 */ /* 0x000fea0003800000 */
[----:B------:R0:W5:Y:S01]  /*0fe0*/  LD.E R7, desc[UR14][R8.64] ;  /* 0x0000000e08077980 */ /* 0x000162000c101900 */
[----:B------:R-:W-:Y:S05]  /*0ff0*/  BRA `(.L_x_13) ;  /* 0x0000000000207947 */ /* 0x000fea0003800000 */
.L_x_12:
[----:B------:R-:W-:Y:S02]  /*1000*/  ULDC.64 UR4, c[0x0][0x688] ;  /* 0x0001a20000047ab9 */ /* 0x000fe40000000a00 */
[----:B------:R-:W-:-:S04]  /*1010*/  ISETP.NE.U32.AND P1, PT, RZ, UR4, PT ;  /* 0x00000004ff007c0c */ /* 0x000fc8000bf25070 */
[----:B------:R-:W-:-:S13]  /*1020*/  ISETP.NE.AND.EX P1, PT, RZ, UR5, PT, P1 ;  /* 0x00000005ff007c0c */ /* 0x000fda000bf25310 */
[----:B------:R-:W-:Y:S05]  /*1030*/  @!P1 BRA `(.L_x_14) ;  /* 0x00000000000c9947 */ /* 0x000fea0003800000 */
[----:B------:R-:W0:Y:S02]  /*1040*/  LDC.64 R8, c[0x0][0x688] ;  /* 0x0001a200ff087b82 */ /* 0x000e240000000a00 */
[----:B0-----:R1:W5:Y:S01]  /*1050*/  LDG.E R7, desc[UR14][R8.64] ;  /* 0x0000000e08077981 */ /* 0x001362000c1e1900 */
[----:B------:R-:W-:Y:S05]  /*1060*/  BRA `(.L_x_13) ;  /* 0x0000000000047947 */ /* 0x000fea0003800000 */
.L_x_14:
[----:B------:R-:W2:Y:S02]  /*1070*/  LDC R7, c[0x0][0x680] ;  /* 0x0001a000ff077b82 */ /* 0x000ea40000000800 */
.L_x_13:
[----:B------:R-:W-:Y:S02]  /*1080*/  ULDC.64 UR4, c[0x0][0x6a0] ;  /* 0x0001a80000047ab9 */ /* 0x000fe40000000a00 */
[----:B------:R-:W-:-:S04]  /*1090*/  ISETP.NE.U32.AND P1, PT, RZ, UR4, PT ;  /* 0x00000004ff007c0c */ /* 0x000fc8000bf25070 */
[----:B------:R-:W-:-:S13]  /*10a0*/  ISETP.NE.AND.EX P1, PT, RZ, UR5, PT, P1 ;  /* 0x00000005ff007c0c */ /* 0x000fda000bf25310 */
[----:B------:R-:W-:Y:S05]  /*10b0*/  @!P1 BRA `(.L_x_15) ;  /* 0x00000000001c9947 */ /* 0x000fea0003800000 */
[----:B01----:R-:W0:Y:S02]  /*10c0*/  LDC.64 R8, c[0x0][0x6a0] ;  /* 0x0001a800ff087b82 */ /* 0x003e240000000a00 */
[----:B0-----:R-:W3:Y:S02]  /*10d0*/  LDG.E.64 R8, desc[UR14][R8.64] ;  /* 0x0000000e08087981 */ /* 0x001ee4000c1e1b00 */
[----:B---3--:R-:W-:-:S04]  /*10e0*/  ISETP.NE.U32.AND P1, PT, R8, RZ, PT ;  /* 0x000000ff0800720c */ /* 0x008fc80003f25070 */
[----:B------:R-:W-:-:S13]  /*10f0*/  ISETP.NE.AND.EX P1, PT, R9, RZ, PT, P1 ;  /* 0x000000ff0900720c */ /* 0x000fda0003f25310 */
[----:B------:R-:W-:Y:S05]  /*1100*/  @!P1 BRA `(.L_x_15) ;  /* 0x0000000000089947 */ /* 0x000fea0003800000 */
[----:B------:R0:W5:Y:S01]  /*1110*/  LD.E R9, desc[UR14][R8.64] ;  /* 0x0000000e08097980 */ /* 0x000162000c101900 */
[----:B------:R-:W-:Y:S05]  /*1120*/  BRA `(.L_x_16) ;  /* 0x0000000000207947 */ /* 0x000fea0003800000 */
.L_x_15:
[----:B------:R-:W-:Y:S02]  /*1130*/  ULDC.64 UR4, c[0x0][0x690] ;  /* 0x0001a40000047ab9 */ /* 0x000fe40000000a00 */
[----:B------:R-:W-:-:S04]  /*1140*/  ISETP.NE.U32.AND P1, PT, RZ, UR4, PT ;  /* 0x00000004ff007c0c */ /* 0x000fc8000bf25070 */
[----:B------:R-:W-:-:S13]  /*1150*/  ISETP.NE.AND.EX P1, PT, RZ, UR5, PT, P1 ;  /* 0x00000005ff007c0c */ /* 0x000fda000bf25310 */
[----:B------:R-:W-:Y:S05]  /*1160*/  @!P1 BRA `(.L_x_17) ;  /* 0x00000000000c9947 */ /* 0x000fea0003800000 */
[----:B01----:R-:W0:Y:S02]  /*1170*/  LDC.64 R8, c[0x0][0x690] ;  /* 0x0001a400ff087b82 */ /* 0x003e240000000a00 */
[----:B0-----:R1:W5:Y:S01]  /*1180*/  LDG.E R9, desc[UR14][R8.64] ;  /* 0x0000000e08097981 */ /* 0x001362000c1e1900 */
[----:B------:R-:W-:Y:S05]  /*1190*/  BRA `(.L_x_16) ;  /* 0x0000000000047947 */ /* 0x000fea0003800000 */
.L_x_17:
[----:B01----:R-:W3:Y:S02]  /*11a0*/  LDC R9, c[0x0][0x684] ;  /* 0x0001a100ff097b82 */ /* 0x003ee40000000800 */
.L_x_16:
[----:B------:R-:W-:-:S13]  /*11b0*/  LOP3.LUT P1, RZ, R13, 0xff, RZ, 0xc0, !PT ;  /* 0x000000ff0dff7812 */ /* 0x000fda000782c0ff */
[----:B------:R-:W-:Y:S05]  /*11c0*/  @!P1 EXIT ;  /* 0x000000000000994d */ /* 0x000fea0003800000 */
[----:B------:R-:W-:Y:S01]  /*11d0*/  ULDC UR4, c[0x0][0x28c] ;  /* 0x0000a30000047ab9 */ /* 0x000fe20000000800 */
[----:B------:R-:W-:Y:S01]  /*11e0*/  LOP3.LUT R92, R4, 0x1, RZ, 0xfc, !PT ;  /* 0x00000001045c7812 */ /* 0x000fe200078efcff */
[----:B------:R-:W-:-:S04]  /*11f0*/  UIADD3 UR4, UR4, 0x3f, URZ ;  /* 0x0000003f04047890 */ /* 0x000fc8000fffe03f */
[----:B------:R-:W-:-:S04]  /*1200*/  USHF.R.S32.HI UR5, URZ, 0x1f, UR4 ;  /* 0x0000001f3f057899 */ /* 0x000fc80008011404 */
[----:B------:R-:W-:-:S03]  /*1210*/  ULEA.HI UR5, UR5, UR4, URZ, 0x6 ;  /* 0x0000000405057291 */ /* 0x000fc6000f8f303f */
[----:B------:R-:W-:Y:S01]  /*1220*/  UMOV UR4, URZ ;  /* 0x0000003f00047c82 */ /* 0x000fe20008000000 */
[----:B------:R-:W-:-:S03]  /*1230*/  USHF.R.S32.HI UR6, URZ, 0x6, UR5 ;  /* 0x000000063f067899 */ /* 0x000fc60008011405 */
[----:B------:R-:W-:-:S09]  /*1240*/  UMOV UR5, URZ ;  /* 0x0000003f00057c82 */ /* 0x000fd20008000000 */
.L_x_154:
[----:B01----:R-:W-:Y:S02]  /*1250*/  LOP3.LUT R8, R0, 0x80, RZ, 0xc0, !PT ;  /* 0x0000008000087812 */ /* 0x003fe400078ec0ff */
[----:B------:R-:W-:Y:S02]  /*1260*/  CS2R R86, SRZ ;  /* 0x0000000000567805 */ /* 0x000fe4000001ff00 */
[----:B------:R-:W-:Y:S02]  /*1270*/  CS2R R24, SRZ ;  /* 0x0000000000187805 */ /* 0x000fe4000001ff00 */
[----:B------:R-:W-:Y:S02]  /*1280*/  CS2R R26, SRZ ;  /* 0x00000000001a7805 */ /* 0x000fe4000001ff00 */
[----:B------:R-:W-:Y:S02]  /*1290*/  SHF.R.U32.HI R10, RZ, 0x7, R8 ;  /* 0x00000007ff0a7819 */ /* 0x000fe40000011608 */
[----:B------:R-:W-:-:S02]  /*12a0*/  CS2R R28, SRZ ;  /* 0x00000000001c7805 */ /* 0x000fc4000001ff00 */
[----:B------:R-:W-:Y:S02]  /*12b0*/  VIMNMX R8, RZ, UR6, PT ;  /* 0x00000006ff087c48 */ /* 0x000fe4000bfe0100 */
[----:B------:R-:W-:Y:S02]  /*12c0*/  CS2R R30, SRZ ;  /* 0x00000000001e7805 */ /* 0x000fe4000001ff00 */
[----:B------:R-:W-:Y:S02]  /*12d0*/  CS2R R32, SRZ ;  /* 0x0000000000207805 */ /* 0x000fe4000001ff00 */
[----:B------:R-:W-:Y:S01]  /*12e0*/  CS2R R34, SRZ ;  /* 0x0000000000227805 */ /* 0x000fe2000001ff00 */
[----:B------:R-:W0:Y:S01]  /*12f0*/  SHFL.IDX PT, R10, R10, RZ, 0x1f ;  /* 0x00001fff0a0a7589 */ /* 0x000e2200000e0000 */
[----:B------:R-:W-:Y:S02]  /*1300*/  IADD3 R8, -R8, UR6, RZ ;  /* 0x0000000608087c10 */ /* 0x000fe4000fffe1ff */
[----:B------:R-:W-:-:S02]  /*1310*/  CS2R R36, SRZ ;  /* 0x0000000000247805 */ /* 0x000fc4000001ff00 */
[----:B------:R-:W-:Y:S02]  /*1320*/  CS2R R38, SRZ ;  /* 0x0000000000267805 */ /* 0x000fe4000001ff00 */
[----:B------:R-:W-:Y:S02]  /*1330*/  CS2R R40, SRZ ;  /* 0x0000000000287805 */ /* 0x000fe4000001ff00 */
[----:B------:R-:W-:Y:S02]  /*1340*/  ISETP.GE.AND P1, PT, R8, 0x1, PT ;  /* 0x000000010800780c */ /* 0x000fe40003f26270 */
[----:B------:R-:W-:Y:S02]  /*1350*/  CS2R R42, SRZ ;  /* 0x00000000002a7805 */ /* 0x000fe4000001ff00 */
[----:B------:R-:W-:Y:S02]  /*1360*/  CS2R R44, SRZ ;  /* 0x00000000002c7805 */ /* 0x000fe4000001ff00 */
[----:B------:R-:W-:-:S02]  /*1370*/  CS2R R46, SRZ ;  /* 0x00000000002e7805 */ /* 0x000fc4000001ff00 */
[----:B------:R-:W-:Y:S02]  /*1380*/  CS2R R48, SRZ ;  /* 0x0000000000307805 */ /* 0x000fe4000001ff00 */
[----:B------:R-:W-:Y:S02]  /*1390*/  CS2R R50, SRZ ;  /* 0x0000000000327805 */ /* 0x000fe4000001ff00 */
[----:B------:R-:W-:Y:S02]  /*13a0*/  CS2R R52, SRZ ;  /* 0x0000000000347805 */ /* 0x000fe4000001ff00 */
        /* <DEDUP_REMOVED lines=12> */
[----:B0-----:R-:W-:Y:S02]  /*1470*/  R2UR UR7, R10 ;  /* 0x000000000a0772ca */ /* 0x001fe400000e0000 */
[----:B------:R-:W-:Y:S02]  /*1480*/  CS2R R78, SRZ ;  /* 0x00000000004e7805 */ /* 0x000fe4000001ff00 */
[----:B------:R-:W-:-:S02]  /*1490*/  CS2R R80, SRZ ;  /* 0x0000000000507805 */ /* 0x000fc4000001ff00 */
[----:B------:R-:W-:Y:S02]  /*14a0*/  CS2R R82, SRZ ;  /* 0x0000000000527805 */ /* 0x000fe4000001ff00 */
[----:B------:R-:W-:Y:S01]  /*14b0*/  CS2R R84, SRZ ;  /* 0x0000000000547805 */ /* 0x000fe2000001ff00 */
[----:B--23-5:R-:W-:Y:S06]  /*14c0*/  @!P1 BRA `(.L_x_18) ;  /* 0x0000000400309947 */ /* 0x02cfec0003800000 */
[----:B------:R-:W0:Y:S01]  /*14d0*/  S2UR UR10, SR_CgaCtaId ;  /* 0x00000000000a79c3 */ /* 0x000e220000008800 */
[----:B------:R-:W-:Y:S01]  /*14e0*/  ULEA.HI UR8, UR7, UR7, URZ, 0x1 ;  /* 0x0000000707087291 */ /* 0x000fe2000f8f083f */
[----:B------:R-:W-:Y:S01]  /*14f0*/  IMAD.U32 R15, RZ, RZ, UR4 ;  /* 0x00000004ff0f7e24 */ /* 0x000fe2000f8e00ff */
[----:B------:R-:W-:Y:S01]  /*1500*/  UMOV UR9, 0x400 ;  /* 0x0000040000097882 */ /* 0x000fe20000000000 */
[----:B------:R-:W-:Y:S01]  /*1510*/  IMAD.U32 R10, RZ, RZ, UR5 ;  /* 0x00000005ff0a7e24 */ /* 0x000fe2000f8e00ff */
[----:B------:R-:W-:Y:S02]  /*1520*/  ULOP3.LUT UR8, UR8, 0xffffe, URZ, 0xc0, !UPT ;  /* 0x000ffffe08087892 */ /* 0x000fe4000f8ec03f */
[----:B------:R-:W-:Y:S02]  /*1530*/  UPLOP3.LUT UP0, UPT, UPT, UPT, UPT, 0x40, 0x0 ;  /* 0x000000000000789c */ /* 0x000fe40003f0e870 */
[----:B------:R-:W-:Y:S01]  /*1540*/  UIADD3 UR8, UR7, -UR8, URZ ;  /* 0x8000000807087290 */ /* 0x000fe2000fffe03f */
[----:B------:R-:W-:Y:S01]  /*1550*/  UMOV UR12, UR5 ;  /* 0x00000005000c7c82 */ /* 0x000fe20008000000 */
[----:B0-----:R-:W-:-:S04]  /*1560*/  ULEA UR9, UR10, UR9, 0x18 ;  /* 0x000000090a097291 */ /* 0x001fc8000f8ec03f */
[----:B------:R-:W-:-:S04]  /*1570*/  ULEA UR8, UR8, UR9, 0xc ;  /* 0x0000000908087291 */ /* 0x000fc8000f8e603f */
[----:B------:R-:W-:-:S04]  /*1580*/  UIADD3 UR8, UR8, 0x180, URZ ;  /* 0x0000018008087890 */ /* 0x000fc8000fffe03f */
[----:B------:R-:W-:-:S04]  /*1590*/  USHF.R.U32.HI UR8, URZ, 0x4, UR8 ;  /* 0x000000043f087899 */ /* 0x000fc80008011608 */
[----:B------:R-:W-:-:S12]  /*15a0*/  ULOP3.LUT UR7, UR8, 0x3fff, URZ, 0xc0, !UPT ;  /* 0x00003fff08077892 */ /* 0x000fd8000f8ec03f */
.L_x_25:
[----:B------:R-:W-:-:S13]  /*15b0*/  ISETP.NE.AND P2, PT, R92, 0x3, PT ;  /* 0x000000035c00780c */ /* 0x000fda0003f45270 */
[----:B01----:R-:W-:Y:S05]  /*15c0*/  @!P2 BRA `(.L_x_19) ;  /* 0x000000000004a947 */ /* 0x003fea0003800000 */
[----:B------:R-:W-:Y:S01]  /*15d0*/  BPT.TRAP 0x1 ;  /* 0x000000040000795c */ /* 0x000fe20000300000 */
.L_x_19:
[----:B------:R-:W0:Y:S01]  /*15e0*/  S2UR UR9, SR_CgaCtaId ;  /* 0x00000000000979c3 */ /* 0x000e220000008800 */
[----:B------:R-:W-:Y:S01]  /*15f0*/  UMOV UR8, 0x400 ;  /* 0x0000040000087882 */ /* 0x000fe20000000000 */
[----:B------:R-:W-:Y:S01]  /*1600*/  SHF.L.U32 R13, R15, 0x1f, RZ ;  /* 0x0000001f0f0d7819 */ /* 0x000fe200000006ff */
[----:B0-----:R-:W-:-:S04]  /*1610*/  ULEA UR16, UR9, UR8, 0x18 ;  /* 0x0000000809107291 */ /* 0x001fc8000f8ec03f */
[----:B------:R-:W-:-:S09]  /*1620*/  ULEA UR8, UR12, UR16, 0x3 ;  /* 0x000000100c087291 */ /* 0x000fd2000f8e183f */
[----:B------:R0:W1:Y:S01]  /*1630*/  SYNCS.PHASECHK.TRANS64.TRYWAIT P1, [UR8], R13 ;  /* 0x0000000dff0075a7 */ /* 0x0000620008020148 */
[----:B------:R-:W-:Y:S05]  /*1640*/  @!P2 BRA `(.L_x_20) ;  /* 0x000000000004a947 */ /* 0x000fea0003800000 */
[----:B------:R-:W-:Y:S01]  /*1650*/  BPT.TRAP 0x1 ;  /* 0x000000040000795c */ /* 0x000fe20000300000 */
.L_x_20:
[C---:B------:R-:W-:Y:S02]  /*1660*/  IMAD.SHL.U32 R11, R0.reuse, 0x20, RZ ;  /* 0x00000020000b7824 */ /* 0x040fe400078e00ff */
[C---:B------:R-:W-:Y:S02]  /*1670*/  IMAD.SHL.U32 R16, R0.reuse, 0x200, RZ ;  /* 0x0000020000107824 */ /* 0x040fe400078e00ff */
[----:B------:R-:W-:Y:S01]  /*1680*/  IMAD.SHL.U32 R20, R0, 0x10, RZ ;  /* 0x0000001000147824 */ /* 0x000fe200078e00ff */
[----:B------:R-:W-:-:S04]  /*1690*/  LOP3.LUT R11, R11, 0x1c00, RZ, 0xc0, !PT ;  /* 0x00001c000b0b7812 */ /* 0x000fc800078ec0ff */
[----:B------:R-:W-:Y:S01]  /*16a0*/  LOP3.LUT R11, R11, 0x200, R16, 0xf8, !PT ;  /* 0x000002000b0b7812 */ /* 0x000fe200078ef810 */
[----:B-1----:R-:W-:Y:S06]  /*16b0*/  @P1 BRA `(.L_x_21) ;  /* 0x0000000000081947 */ /* 0x002fec0003800000 */
[----:B------:R-:W1:Y:S02]  /*16c0*/  SYNCS.PHASECHK.TRANS64.TRYWAIT P1, [UR8], R13 ;  /* 0x0000000dff0075a7 */ /* 0x000e640008020148 */
[----:B-1----:R-:W-:Y:S05]  /*16d0*/  @!P1 BRA `(.L_x_22) ;  /* 0x0000006c00ec9947 */ /* 0x002fea0003800000 */
.L_x_21:
[----:B------:R-:W-:Y:S01]  /*16e0*/  USHF.L.U32 UR8, UR12, 0xa, URZ ;  /* 0x0000000a0c087899 */ /* 0x000fe2000800063f */
[----:B------:R-:W-:Y:S01]  /*16f0*/  LOP3.LUT R11, R11, 0x1c0, R20, 0xf8, !PT ;  /* 0x000001c00b0b7812 */ /* 0x000fe200078ef814 */
[----:B------:R-:W-:Y:S02]  /*1700*/  UIADD3 UR9, UR16, 0x12180, URZ ;  /* 0x0001218010097890 */ /* 0x000fe4000fffe03f */
[----:B------:R-:W-:Y:S02]  /*1710*/  ULOP3.LUT UR13, UR7, 0x10000, URZ, 0xfc, !UPT ;  /* 0x00010000070d7892 */ /* 0x000fe4000f8efc3f */
[----:B------:R-:W-:Y:S01]  /*1720*/  LEA.HI R11, R11, UR8, RZ, 0x1d ;  /* 0x000000080b0b7c11 */ /* 0x000fe2000f8fe8ff */
[----:B------:R-:W-:Y:S02]  /*1730*/  USHF.R.U32.HI UR9, URZ, 0x4, UR9 ;  /* 0x000000043f097899 */ /* 0x000fe40008011609 */
[----:B------:R-:W-:Y:S02]  /*1740*/  ULEA UR13, UR12, UR13, 0x9 ;  /* 0x0000000d0c0d7291 */ /* 0x000fe4000f8e483f */
[----:B------:R-:W4:Y:S01]  /*1750*/  LDS.64 R88, [R11+UR16+0x36180] ;  /* 0x036180100b587984 */ /* 0x000f220008000a00 */
[----:B------:R-:W-:Y:S01]  /*1760*/  ULOP3.LUT UR9, UR9, 0x3fff, URZ, 0xc0, !UPT ;  /* 0x00003fff09097892 */ /* 0x000fe2000f8ec03f */
[----:B------:R-:W-:-:S03]  /*1770*/  UMOV UR11, 0x40000040 ;  /* 0x40000040000b7882 */ /* 0x000fc60000000000 */
[----:B------:R-:W-:-:S04]  /*1780*/  ULOP3.LUT UR9, UR9, 0x10000, URZ, 0xfc, !UPT ;  /* 0x0001000009097892 */ /* 0x000fc8000f8efc3f */
[----:B------:R-:W-:-:S03]  /*1790*/  UIADD3 UR10, UR8, UR9, URZ ;  /* 0x00000009080a7290 */ /* 0x000fc6000fffe03f */
[----:B------:R-:W-:Y:S01]  /*17a0*/  UMOV UR8, UR13 ;  /* 0x0000000d00087c82 */ /* 0x000fe20008000000 */
[----:B------:R-:W-:Y:S01]  /*17b0*/  UMOV UR9, 0x80000020 ;  /* 0x8000002000097882 */ /* 0x000fe20000000000 */
[----:B----4-:R-:W-:-:S06]  /*17c0*/  WARPGROUP.ARRIVE ;  /* 0x00000000000079c5 */ /* 0x010fcc0000000000 */
[----:B------:R-:W-:Y:S01]  /*17d0*/  HGMMA.SP.64x128x32.F32 R24, gdesc[UR8], R24, UP0, R88, 0x0 ;  /* 0x09e05800081879f0 */ /* 0x000fe2000bf00a18 */
[----:B------:R-:W-:Y:S02]  /*17e0*/  UIADD3 UR8, UR13, 0x2, URZ ;  /* 0x000000020d087890 */ /* 0x000fe4000fffe03f */
[----:B------:R-:W-:Y:S01]  /*17f0*/  UIADD3 UR10, UR10, 0x4, URZ ;  /* 0x000000040a0a7890 */ /* 0x000fe2000fffe03f */
[----:B------:R-:W-:Y:S01]  /*1800*/  UMOV UR9, 0x80000020 ;  /* 0x8000002000097882 */ /* 0x000fe20000000000 */
[----:B------:R-:W-:-:S11]  /*1810*/  UMOV UR11, 0x40000040 ;  /* 0x40000040000b7882 */ /* 0x000fd60000000000 */
[----:B------:R-:W-:Y:S03]  /*1820*/  HGMMA.SP.64x128x32.F32 R24, gdesc[UR8], R24, R89, 0x0, gsb0 ;  /* 0x09e05900081879f0 */ /* 0x000fe60008000a18 */
[----:B------:R-:W-:Y:S02]  /*1830*/  WARPGROUP.DEPBAR.LE gsb0, 0x0 ;  /* 0x00008000000079c5 */ /* 0x000fe40000010000 */
[----:B------:R-:W-:Y:S05]  /*1840*/  @!P2 BRA `(.L_x_23) ;  /* 0x000000000004a947 */ /* 0x000fea0003800000 */
[----:B------:R-:W-:Y:S01]  /*1850*/  BPT.TRAP 0x1 ;  /* 0x000000040000795c */ /* 0x000fe20000300000 */
.L_x_23:
[----:B------:R-:W-:Y:S02]  /*1860*/  @P0 LEA R11, R10, UR16, 0x3 ;  /* 0x000000100a0b0c11 */ /* 0x000fe4000f8e18ff */
[----:B------:R-:W-:-:S03]  /*1870*/  ISETP.GT.U32.AND P1, PT, R4, 0x1, PT ;  /* 0x000000010400780c */ /* 0x000fc60003f24070 */
[----:B-1----:R-:W-:-:S05]  /*1880*/  @P0 VIADD R16, R11, 0x48 ;  /* 0x000000480b100836 */ /* 0x002fca0000000000 */
[----:B------:R-:W-:-:S04]  /*1890*/  @P0 PRMT R16, R5, 0x654, R16 ;  /* 0x0000065405100816 */ /* 0x000fc80000000010 */
[----:B------:R1:W-:Y:S01]  /*18a0*/  @P0 SYNCS.ARRIVE.TRANS64.RED.A1T0 RZ, [R16+URZ], RZ ;  /* 0x000000ff10ff09a7 */ /* 0x0003e2000810043f */
[----:B------:R-:W-:Y:S05]  /*18b0*/  @P1 BRA `(.L_x_24) ;  /* 0x0000000000041947 */ /* 0x000fea0003800000 */
[----:B------:R-:W-:Y:S01]  /*18c0*/  BPT.TRAP 0x1 ;  /* 0x000000040000795c */ /* 0x000fe20000300000 */
.L_x_24:
[----:B------:R-:W-:Y:S01]  /*18d0*/  UIADD3 UR12, UR12, 0x1, URZ ;  /* 0x000000010c0c7890 */ /* 0x000fe2000fffe03f */
[----:B------:R-:W-:Y:S01]  /*18e0*/  ISETP.GT.AND P2, PT, R8, 0x1, PT ;  /* 0x000000010800780c */ /* 0x000fe20003f44270 */
[----:B------:R-:W-:Y:S02]  /*18f0*/  VIADD R10, R10, 0x1 ;  /* 0x000000010a0a7836 */ /* 0x000fe40000000000 */
[----:B------:R-:W-:Y:S01]  /*1900*/  UISETP.NE.AND UP0, UPT, UR12, 0x9, UPT ;  /* 0x000000090c00788c */ /* 0x000fe2000bf05270 */
[----:B------:R-:W-:Y:S02]  /*1910*/  VIADD R8, R8, 0xffffffff ;  /* 0xffffffff08087836 */ /* 0x000fe40000000000 */
[C---:B------:R-:W-:Y:S01]  /*1920*/  ISETP.NE.AND P1, PT, R10.reuse, 0x9, PT ;  /* 0x000000090a00780c */ /* 0x040fe20003f25270 */
[----:B------:R-:W-:Y:S02]  /*1930*/  USEL UR8, URZ, 0x1, UP0 ;  /* 0x000000013f087887 */ /* 0x000fe40008000000 */
[----:B------:R-:W-:Y:S01]  /*1940*/  USEL UR12, UR12, URZ, UP0 ;  /* 0x0000003f0c0c7287 */ /* 0x000fe20008000000 */
[----:B------:R-:W-:Y:S01]  /*1950*/  SEL R10, R10, RZ, P1 ;  /* 0x000000ff0a0a7207 */ /* 0x000fe20000800000 */
[----:B------:R-:W-:-:S02]  /*1960*/  UPLOP3.LUT UP0, UPT, UPT, UPT, UPT, 0x80, 0x0 ;  /* 0x000000000000789c */ /* 0x000fc40003f0f070 */
[----:B------:R-:W-:Y:S01]  /*1970*/  LOP3.LUT R15, R15, UR8, RZ, 0x3c, !PT ;  /* 0x000000080f0f7c12 */ /* 0x000fe2000f8e3cff */
[----:B------:R-:W-:Y:S08]  /*1980*/  @P2 BRA `(.L_x_25) ;  /* 0xfffffffc00082947 */ /* 0x000ff0000383ffff */
.L_x_18:
[----:B------:R-:W4:Y:S01]  /*1990*/  LDC R19, c[0x0][0x288] ;  /* 0x0000a200ff137b82 */ /* 0x000f220000000800 */
[----:B------:R-:W-:Y:S01]  /*19a0*/  LOP3.LUT R8, R0, 0x60, RZ, 0xc0, !PT ;  /* 0x0000006000087812 */ /* 0x000fe200078ec0ff */
[----:B------:R-:W-:Y:S01]  /*19b0*/  IMAD.SHL.U32 R20, R18, 0x80, RZ ;  /* 0x0000008012147824 */ /* 0x000fe200078e00ff */
[----:B------:R-:W-:Y:S01]  /*19c0*/  SHF.R.U32.HI R10, RZ, 0x2, R0 ;  /* 0x00000002ff0a7819 */ /* 0x000fe20000011600 */
[----:B------:R-:W-:Y:S01]  /*19d0*/  UIADD3 UR5, UR6, UR5, URZ ;  /* 0x0000000506057290 */ /* 0x000fe2000fffe03f */
[----:B------:R-:W-:Y:S01]  /*19e0*/  SHF.R.U32.HI R8, RZ, 0x5, R8 ;  /* 0x00000005ff087819 */ /* 0x000fe20000011608 */
[----:B------:R-:W-:Y:S01]  /*19f0*/  ULDC UR12, c[0x0][0x284] ;  /* 0x0000a100000c7ab9 */ /* 0x000fe20000000800 */
[----:B------:R-:W-:Y:S01]  /*1a00*/  LOP3.LUT R11, R10, 0x7, RZ, 0xc0, !PT ;  /* 0x000000070a0b7812 */ /* 0x000fe200078ec0ff */
[----:B------:R-:W-:Y:S01]  /*1a10*/  UISETP.GT.U32.AND UP0, UPT, UR5, 0x8, UPT ;  /* 0x000000080500788c */ /* 0x000fe2000bf04070 */
[----:B0-----:R-:W-:Y:S01]  /*1a20*/  SHF.R.U32.HI R13, RZ, 0x1, R0 ;  /* 0x00000001ff0d7819 */ /* 0x001fe20000011600 */
[----:B------:R-:W-:Y:S01]  /*1a30*/  IMAD.SHL.U32 R10, R8, 0x10, RZ ;  /* 0x00000010080a7824 */ /* 0x000fe200078e00ff */
[----:B------:R-:W-:Y:S01]  /*1a40*/  SHF.R.S32.HI R21, RZ, 0x1f, R12 ;  /* 0x0000001fff157819 */ /* 0x000fe2000001140c */
[----:B------:R-:W-:Y:S01]  /*1a50*/  UISETP.LT.U32.AND UP0, UPT, UR6, 0x9, UP0 ;  /* 0x000000090600788c */ /* 0x000fe20008701070 */
[----:B------:R-:W-:-:S02]  /*1a60*/  WARPGROUP.DEPBAR.LE gsb0, 0x0 ;  /* 0x00008000000079c5 */ /* 0x000fc40000010000 */
[--C-:B------:R-:W-:Y:S01]  /*1a70*/  LOP3.LUT R10, R10, 0xfffffff0, R11.reuse, 0xe2, !PT ;  /* 0xfffffff00a0a7812 */ /* 0x100fe200078ee20b */
[----:B------:R-:W-:Y:S01]  /*1a80*/  IMAD R11, R8, -0x10, -R11 ;  /* 0xfffffff0080b7824 */ /* 0x000fe200078e0a0b */
[----:B------:R-:W-:Y:S01]  /*1a90*/  LOP3.LUT R8, R6, 0x1, RZ, 0xc0, !PT ;  /* 0x0000000106087812 */ /* 0x000fe200078ec0ff */
[----:B------:R-:W-:Y:S01]  /*1aa0*/  UISETP.GE.U32.AND UP1, UPT, UR6, 0x9, UPT ;  /* 0x000000090600788c */ /* 0x000fe2000bf26070 */
[----:B------:R-:W-:Y:S01]  /*1ab0*/  LOP3.LUT R10, R10, 0x40, R13, 0xf8, !PT ;  /* 0x000000400a0a7812 */ /* 0x000fe200078ef80d */
[----:B------:R-:W-:Y:S01]  /*1ac0*/  IMAD.SHL.U32 R13, R14, 0x80, RZ ;  /* 0x000000800e0d7824 */ /* 0x000fe200078e00ff */
[----:B------:R-:W-:Y:S01]  /*1ad0*/  ULDC.64 UR10, c[0x0][0x6d0] ;  /* 0x0001b400000a7ab9 */ /* 0x000fe20000000a00 */
[----:B-1----:R-:W-:Y:S01]  /*1ae0*/  IMAD R16, R8, -0x40, R11 ;  /* 0xffffffc008107824 */ /* 0x002fe200078e020b */
[----:B------:R-:W-:Y:S01]  /*1af0*/  UIMAD.WIDE.U32 UR8, UR5, 0x38e38e39, URZ ;  /* 0x38e38e39050878a5 */ /* 0x000fe2000f8e003f */
[----:B----4-:R-:W-:Y:S01]  /*1b00*/  ISETP.GE.AND P1, PT, R20, R19, PT ;  /* 0x000000131400720c */ /* 0x010fe20003f26270 */
[----:B------:R-:W-:Y:S01]  /*1b10*/  USEL UR7, URZ, 0x1, !UP0 ;  /* 0x000000013f077887 */ /* 0x000fe2000c000000 */
[----:B------:R-:W-:Y:S01]  /*1b20*/  LOP3.LUT R14, R10, R13, RZ, 0xfc, !PT ;  /* 0x0000000d0a0e7212 */ /* 0x000fe200078efcff */
[----:B------:R-:W-:Y:S01]  /*1b30*/  IMAD R11, R21, UR10, RZ ;  /* 0x0000000a150b7c24 */ /* 0x000fe2000f8e02ff */
[----:B------:R-:W-:Y:S01]  /*1b40*/  ISETP.GE.OR P1, PT, R13, UR12, P1 ;  /* 0x0000000c0d007c0c */ /* 0x000fe20008f26670 */
[----:B------:R-:W-:Y:S01]  /*1b50*/  USHF.R.U32.HI UR8, URZ, 0x1, UR9 ;  /* 0x000000013f087899 */ /* 0x000fe20008011609 */
[--C-:B------:R-:W-:Y:S01]  /*1b60*/  SHF.R.S32.HI R15, RZ, 0x1f, R14.reuse ;  /* 0x0000001fff0f7819 */ /* 0x100fe2000001140e */
[----:B------:R-:W-:Y:S01]  /*1b70*/  ULOP3.LUT UR4, UR4, UR7, URZ, 0x3c, !UPT ;  /* 0x0000000704047292 */ /* 0x000fe2000f8e3c3f */
[----:B------:R-:W-:Y:S01]  /*1b80*/  LOP3.LUT R8, R0, 0x3, RZ, 0xc0, !PT ;  /* 0x0000000300087812 */ /* 0x000fe200078ec0ff */
[C---:B------:R-:W-:Y:S01]  /*1b90*/  IMAD R17, R12.reuse, UR11, R11 ;  /* 0x0000000b0c117c24 */ /* 0x040fe2000f8e020b */
[----:B------:R-:W-:Y:S01]  /*1ba0*/  UIMAD UR5, UR8, -0x9, UR5 ;  /* 0xfffffff7080578a4 */ /* 0x000fe2000f8e0205 */
[----:B------:R-:W-:Y:S01]  /*1bb0*/  IMAD.WIDE.U32 R10, R12, UR10, R14 ;  /* 0x0000000a0c0a7c25 */ /* 0x000fe2000f8e000e */
[----:B------:R-:W-:-:S03]  /*1bc0*/  @UP1 ULOP3.LUT UR4, UR4, 0x1, UR8, 0x78, !UPT ;  /* 0x0000000104041892 */ /* 0x000fc6000f8e7808 */
[----:B------:R-:W-:Y:S01]  /*1bd0*/  IMAD R19, R8, -0x2, R19 ;  /* 0xfffffffe08137824 */ /* 0x000fe200078e0213 */
[----:B------:R-:W-:Y:S01]  /*1be0*/  IADD3 R8, -R13, UR12, R16 ;  /* 0x0000000c0d087c10 */ /* 0x000fe2000fffe110 */
[----:B------:R-:W-:Y:S02]  /*1bf0*/  IMAD.IADD R17, R11, 0x1, R17 ;  /* 0x000000010b117824 */ /* 0x000fe400078e0211 */
[----:B------:R-:W-:Y:S02]  /*1c00*/  IMAD.MOV.U32 R16, RZ, RZ, R10 ;  /* 0x000000ffff107224 */ /* 0x000fe400078e000a */
[----:B------:R-:W-:Y:S02]  /*1c10*/  IMAD.IADD R11, R19, 0x1, -R20 ;  /* 0x00000001130b7824 */ /* 0x000fe400078e0a14 */
[----:B------:R-:W-:Y:S01]  /*1c20*/  IMAD.MOV.U32 R10, RZ, RZ, -0x1 ;  /* 0xffffffffff0a7424 */ /* 0x000fe200078e00ff */
[----:B------:R-:W-:Y:S06]  /*1c30*/  @P1 BRA `(.L_x_26) ;  /* 0x0000004800981947 */ /* 0x000fec0003800000 */
[----:B------:R-:W0:Y:S01]  /*1c40*/  LDC.64 R100, c[0x0][0x6c8] ;  /* 0x0001b200ff647b82 */ /* 0x000e220000000a00 */
[----:B---3-5:R-:W-:Y:S01]  /*1c50*/  FSETP.NEU.AND P2, PT, R9, RZ, PT ;  /* 0x000000ff0900720b */ /* 0x028fe20003f4d000 */
[----:B------:R-:W-:Y:S01]  /*1c60*/  IMAD.WIDE R18, R18, 0x80, RZ ;  /* 0x0000008012127825 */ /* 0x000fe200078e02ff */
[----:B------:R-:W-:Y:S01]  /*1c70*/  ISETP.GT.AND P1, PT, R11, RZ, PT ;  /* 0x000000ff0b00720c */ /* 0x000fe20003f24270 */
[----:B------:R-:W-:Y:S02]  /*1c80*/  BSSY B0, `(.L_x_26) ;  /* 0x00004a1000007945 */ /* 0x000fe40003800000 */
[----:B------:R-:W-:Y:S01]  /*1c90*/  IMAD.SHL.U32 R13, R0, 0x2, RZ ;  /* 0x00000002000d7824 */ /* 0x000fe200078e00ff */
[----:B------:R-:W-:-:S04]  /*1ca0*/  ISETP.GT.AND P5, PT, R8, RZ, P1 ;  /* 0x000000ff0800720c */ /* 0x000fc80000fa4270 */
[----:B------:R-:W-:Y:S01]  /*1cb0*/  LOP3.LUT R97, R18, 0x6, R13, 0xf8, !PT ;  /* 0x0000000612617812 */ /* 0x000fe200078ef80d */
[----:B0-----:R-:W-:-:S04]  /*1cc0*/  IMAD R20, R19, R100, RZ ;  /* 0x0000006413147224 */ /* 0x001fc800078e02ff */
[----:B------:R-:W-:-:S04]  /*1cd0*/  IMAD.WIDE.U32 R90, R97, R100, R16 ;  /* 0x00000064615a7225 */ /* 0x000fc800078e0010 */
[----:B------:R-:W-:-:S04]  /*1ce0*/  IMAD R13, R97, R101, R20 ;  /* 0x00000065610d7224 */ /* 0x000fc800078e0214 */
[----:B------:R-:W-:Y:S01]  /*1cf0*/  IMAD.IADD R99, R91, 0x1, R13 ;  /* 0x000000015b637824 */ /* 0x000fe200078e020d */
[----:B------:R-:W-:Y:S06]  /*1d00*/  @!P2 BRA `(.L_x_27) ;  /* 0x0000003000e4a947 */ /* 0x000fec0003800000 */
[----:B------:R-:W-:Y:S01]  /*1d10*/  ULDC.64 UR8, c[0x0][0x6b8] ;  /* 0x0001ae0000087ab9 */ /* 0x000fe20000000a00 */
[----:B------:R-:W-:Y:S01]  /*1d20*/  ULDC.64 UR12, c[0x0][0x6b0] ;  /* 0x0001ac00000c7ab9 */ /* 0x000fe20000000a00 */
[----:B------:R-:W-:Y:S01]  /*1d30*/  IMAD R13, R21, UR8, RZ ;  /* 0x00000008150d7c24 */ /* 0x000fe2000f8e02ff */
[----:B------:R-:W-:Y:S01]  /*1d40*/  ULDC.64 UR16, c[0x0][0x6a8] ;  /* 0x0001aa0000107ab9 */ /* 0x000fe20000000a00 */
[----:B------:R-:W-:Y:S01]  /*1d50*/  IMAD R18, R19, UR12, RZ ;  /* 0x0000000c13127c24 */ /* 0x000fe2000f8e02ff */
[----:B------:R-:W0:Y:S01]  /*1d60*/  LDC.64 R88, c[0x0][0x6b0] ;  /* 0x0001ac00ff587b82 */ /* 0x000e220000000a00 */
[----:B------:R-:W-:Y:S01]  /*1d70*/  IMAD.WIDE.U32 R94, R12, UR8, R14 ;  /* 0x000000080c5e7c25 */ /* 0x000fe2000f8e000e */
[----:B------:R-:W-:-:S03]  /*1d80*/  ULDC.64 UR10, c[0x0][0x6c0] ;  /* 0x0001b000000a7ab9 */ /* 0x000fc60000000a00 */
[----:B------:R-:W-:Y:S02]  /*1d90*/  IMAD R93, R12, UR9, R13 ;  /* 0x000000090c5d7c24 */ /* 0x000fe4000f8e020d */
[----:B------:R-:W-:Y:S02]  /*1da0*/  IMAD R91, R97, UR13, R18 ;  /* 0x0000000d615b7c24 */ /* 0x000fe4000f8e0212 */
[----:B------:R-:W-:Y:S02]  /*1db0*/  IMAD.IADD R19, R95, 0x1, R93 ;  /* 0x000000015f137824 */ /* 0x000fe400078e025d */
[----:B------:R-:W-:-:S04]  /*1dc0*/  IMAD.MOV.U32 R18, RZ, RZ, R94 ;  /* 0x000000ffff127224 */ /* 0x000fc800078e005e */
[----:B------:R-:W-:-:S04]  /*1dd0*/  IMAD.WIDE.U32 R16, R97, UR12, R18 ;  /* 0x0000000c61107c25 */ /* 0x000fc8000f8e0012 */
[----:B------:R-:W-:Y:S01]  /*1de0*/  IMAD.IADD R13, R17, 0x1, R91 ;  /* 0x00000001110d7824 */ /* 0x000fe200078e025b */
[----:B------:R-:W-:-:S04]  /*1df0*/  LEA R20, P2, R16, UR16, 0x2 ;  /* 0x0000001010147c11 */ /* 0x000fc8000f8410ff */
[----:B------:R-:W-:-:S05]  /*1e00*/  LEA.HI.X R21, R16, UR17, R13, 0x2, P2 ;  /* 0x0000001110157c11 */ /* 0x000fca00090f140d */
[----:B------:R-:W3:Y:S01]  /*1e10*/  @P5 LDG.E.LTC128B R98, desc[UR14][R20.64] ;  /* 0x0000000e14625981 */ /* 0x000ee2000c1e1920 */
[C---:B------:R-:W-:Y:S01]  /*1e20*/  LEA R16, P2, R90.reuse, UR10, 0x2 ;  /* 0x0000000a5a107c11 */ /* 0x040fe2000f8410ff */
[C---:B------:R-:W-:Y:S01]  /*1e30*/  IMAD.WIDE.U32 R22, R97.reuse, UR12, R14 ;  /* 0x0000000c61167c25 */ /* 0x040fe2000f8e000e */
[----:B------:R-:W-:Y:S02]  /*1e40*/  BSSY B1, `(.L_x_28) ;  /* 0x0000015000017945 */ /* 0x000fe40003800000 */
[----:B------:R-:W-:Y:S01]  /*1e50*/  LEA.HI.X R17, R90, UR11, R99, 0x2, P2 ;  /* 0x0000000b5a117c11 */ /* 0x000fe200090f1463 */
[----:B0-----:R-:W-:Y:S01]  /*1e60*/  IMAD.WIDE.U32 R96, R97, UR12, R88 ;  /* 0x0000000c61607c25 */ /* 0x001fe2000f8e0058 */
[----:B------:R-:W-:-:S03]  /*1e70*/  ISETP.GT.AND P2, PT, R11, 0x1, PT ;  /* 0x000000010b00780c */ /* 0x000fc60003f44270 */
[C---:B------:R-:W-:Y:S01]  /*1e80*/  IMAD.IADD R99, R91.reuse, 0x1, R97 ;  /* 0x000000015b637824 */ /* 0x040fe200078e0261 */
[----:B------:R-:W-:Y:S01]  /*1e90*/  IADD3 R94, P4, R94, R96, RZ ;  /* 0x000000605e5e7210 */ /* 0x000fe20007f9e0ff */
[----:B------:R-:W-:-:S03]  /*1ea0*/  IMAD.IADD R23, R91, 0x1, R23 ;  /* 0x000000015b177824 */ /* 0x000fc600078e0217 */
[----:B------:R-:W-:Y:S01]  /*1eb0*/  LEA R18, P6, R94, UR16, 0x2 ;  /* 0x000000105e127c11 */ /* 0x000fe2000f8c10ff */
[----:B------:R-:W-:Y:S02]  /*1ec0*/  IMAD.X R19, R99, 0x1, R19, P4 ;  /* 0x0000000163137824 */ /* 0x000fe400020e0613 */
[----:B------:R-:W-:Y:S01]  /*1ed0*/  IMAD.WIDE.U32 R88, R12, UR8, R22 ;  /* 0x000000080c587c25 */ /* 0x000fe2000f8e0016 */
[----:B------:R-:W-:Y:S02]  /*1ee0*/  LEA R22, P4, R100, R16, 0x2 ;  /* 0x0000001064167211 */ /* 0x000fe400078810ff */
[----:B------:R-:W-:Y:S02]  /*1ef0*/  LEA.HI.X R19, R94, UR17, R19, 0x2, P6 ;  /* 0x000000115e137c11 */ /* 0x000fe4000b0f1413 */
[----:B------:R-:W-:Y:S01]  /*1f00*/  LEA R90, P6, R88, UR16, 0x2 ;  /* 0x00000010585a7c11 */ /* 0x000fe2000f8c10ff */
[----:B---3--:R-:W-:-:S04]  /*1f10*/  FMUL R13, R98, R9 ;  /* 0x00000009620d7220 */ /* 0x008fc80000400000 */
[----:B--2---:R-:W-:Y:S01]  /*1f20*/  FFMA R95, R24, R7, R13 ;  /* 0x00000007185f7223 */ /* 0x004fe2000000000d */
[----:B------:R-:W-:-:S04]  /*1f30*/  IMAD.IADD R13, R93, 0x1, R89 ;  /* 0x000000015d0d7824 */ /* 0x000fc800078e0259 */
[----:B------:R0:W-:Y:S01]  /*1f40*/  @P5 STG.E desc[UR14][R16.64], R95 ;  /* 0x0000005f10005986 */ /* 0x0001e2000c10190e */
[----:B------:R-:W-:Y:S02]  /*1f50*/  ISETP.GT.AND P5, PT, R8, RZ, P2 ;  /* 0x000000ff0800720c */ /* 0x000fe400017a4270 */
[----:B------:R-:W-:-:S11]  /*1f60*/  LEA.HI.X R91, R88, UR17, R13, 0x2, P6 ;  /* 0x00000011585b7c11 */ /* 0x000fd6000b0f140d */
[----:B0-----:R-:W-:Y:S05]  /*1f70*/  @!P5 BRA `(.L_x_29) ;  /* 0x000000000004d947 */ /* 0x001fea0003800000 */
[----:B------:R0:W5:Y:S02]  /*1f80*/  LDG.E.LTC128B R98, desc[UR14][R18.64] ;  /* 0x0000000e12627981 */ /* 0x000164000c1e1920 */
.L_x_29:
[----:B------:R-:W-:Y:S05]  /*1f90*/  BSYNC B1 ;  /* 0x0000000000017941 */ /* 0x000fea0003800000 */
.L_x_28:
[----:B-----5:R-:W-:Y:S01]  /*1fa0*/  FMUL R24, R98, R9 ;  /* 0x0000000962187220 */ /* 0x020fe20000400000 */
[----:B------:R-:W-:Y:S01]  /*1fb0*/  LEA.HI.X R23, R100, R17, R101, 0x2, P4 ;  /* 0x0000001164177211 */ /* 0x000fe200020f1465 */
[----:B------:R-:W-:Y:S01]  /*1fc0*/  BSSY B1, `(.L_x_30) ;  /* 0x0000008000017945 */ /* 0x000fe20003800000 */
[----:B------:R-:W-:Y:S01]  /*1fd0*/  ISETP.GT.AND P1, PT, R8, 0x8, P1 ;  /* 0x000000080800780c */ /* 0x000fe20000f24270 */
[----:B------:R-:W-:Y:S01]  /*1fe0*/  FFMA R25, R25, R7, R24 ;  /* 0x0000000719197223 */ /* 0x000fe20000000018 */
[----:B------:R-:W-:-:S04]  /*1ff0*/  IADD3 R14, P6, R14, R96, RZ ;  /* 0x000000600e0e7210 */ /* 0x000fc80007fde0ff */
[----:B------:R1:W-:Y:S01]  /*2000*/  @P5 STG.E desc[UR14][R22.64], R25 ;  /* 0x0000001916005986 */ /* 0x0003e2000c10190e */
[----:B------:R-:W-:-:S06]  /*2010*/  IMAD.X R15, R15, 0x1, R99, P6 ;  /* 0x000000010f0f7824 */ /* 0x000fcc00030e0663 */
[----:B------:R-:W-:Y:S05]  /*2020*/  @!P1 BRA `(.L_x_31) ;  /* 0x0000000000049947 */ /* 0x000fea0003800000 */
[----:B------:R2:W5:Y:S02]  /*2030*/  LDG.E.LTC128B R98, desc[UR14][R90.64+0x20] ;  /* 0x0000200e5a627981 */ /* 0x000564000c1e1920 */
.L_x_31:
[----:B------:R-:W-:Y:S05]  /*2040*/  BSYNC B1 ;  /* 0x0000000000017941 */ /* 0x000fea0003800000 */
.L_x_30:
[----:B------:R-:W-:-:S04]  /*2050*/  IMAD.WIDE.U32 R12, R12, UR8, R14 ;  /* 0x000000080c0c7c25 */ /* 0x000fc8000f8e000e */
[----:B-1---5:R-:W-:Y:S01]  /*2060*/  FMUL R25, R98, R9 ;  /* 0x0000000962197220 */ /* 0x022fe20000400000 */
[----:B------:R-:W-:Y:S01]  /*2070*/  ISETP.GT.AND P2, PT, R8, 0x8, P2 ;  /* 0x000000080800780c */ /* 0x000fe20001744270 */
[----:B------:R-:W-:Y:S01]  /*2080*/  USHF.L.U64.HI UR10, UR12, 0x5, UR13 ;  /* 0x000000050c0a7899 */ /* 0x000fe2000801020d */
[----:B------:R-:W-:Y:S01]  /*2090*/  IMAD.IADD R13, R93, 0x1, R13 ;  /* 0x000000015d0d7824 */ /* 0x000fe200078e020d */
[----:B------:R-:W-:Y:S01]  /*20a0*/  LEA R14, P6, R12, UR16, 0x2 ;  /* 0x000000100c0e7c11 */ /* 0x000fe2000f8c10ff */
[----:B------:R-:W-:Y:S01]  /*20b0*/  FFMA R25, R26, R7, R25 ;  /* 0x000000071a197223 */ /* 0x000fe20000000019 */
[----:B------:R-:W-:Y:S01]  /*20c0*/  ISETP.GT.AND P4, PT, R11, 0x8, PT ;  /* 0x000000080b00780c */ /* 0x000fe20003f84270 */
[----:B------:R-:W-:Y:S01]  /*20d0*/  USHF.L.U32 UR9, UR12, 0x5, URZ ;  /* 0x000000050c097899 */ /* 0x000fe2000800063f */
[----:B------:R-:W-:Y:S01]  /*20e0*/  LEA.HI.X R15, R12, UR17, R13, 0x2, P6 ;  /* 0x000000110c0f7c11 */ /* 0x000fe2000b0f140d */
[----:B------:R-:W-:Y:S01]  /*20f0*/  @P1 IMAD.MOV.U32 R12, RZ, RZ, R16 ;  /* 0x000000ffff0c1224 */ /* 0x000fe200078e0010 */
[----:B------:R-:W-:Y:S01]  /*2100*/  BSSY B1, `(.L_x_32) ;  /* 0x0000006000017945 */ /* 0x000fe20003800000 */
[----:B------:R-:W-:Y:S01]  /*2110*/  @P1 IMAD.MOV.U32 R13, RZ, RZ, R17 ;  /* 0x000000ffff0d1224 */ /* 0x000fe200078e0011 */
[----:B------:R-:W-:-:S04]  /*2120*/  ISETP.GT.AND P5, PT, R8, RZ, P4 ;  /* 0x000000ff0800720c */ /* 0x000fc800027a4270 */
[----:B------:R1:W-:Y:S01]  /*2130*/  @P1 STG.E desc[UR14][R12.64+0x20], R25 ;  /* 0x000020190c001986 */ /* 0x0003e2000c10190e */
[----:B------:R-:W-:Y:S08]  /*2140*/  @!P2 BRA `(.L_x_33) ;  /* 0x000000000004a947 */ /* 0x000ff00003800000 */
[----:B------:R3:W5:Y:S02]  /*2150*/  LDG.E.LTC128B R98, desc[UR14][R14.64+0x20] ;  /* 0x0000200e0e627981 */ /* 0x000764000c1e1920 */
.L_x_33:
[----:B------:R-:W-:Y:S05]  /*2160*/  BSYNC B1 ;  /* 0x0000000000017941 */ /* 0x000fea0003800000 */
.L_x_32:
[----:B-1---5:R-:W-:Y:S01]  /*2170*/  FMUL R12, R98, R9 ;  /* 0x00000009620c7220 */ /* 0x022fe20000400000 */
[----:B------:R-:W-:Y:S01]  /*2180*/  IADD3 R24, P1, R20, UR9, RZ ;  /* 0x0000000914187c10 */ /* 0x000fe2000ff3e0ff */
[----:B---3--:R-:W-:Y:S02]  /*2190*/  @P2 IMAD.MOV.U32 R14, RZ, RZ, R22 ;  /* 0x000000ffff0e2224 */ /* 0x008fe400078e0016 */
[----:B--2---:R-:W-:Y:S01]  /*21a0*/  FFMA R91, R27, R7, R12 ;  /* 0x000000071b5b7223 */ /* 0x004fe2000000000c */
[----:B------:R-:W-:Y:S01]  /*21b0*/  @P2 IMAD.MOV.U32 R15, RZ, RZ, R23 ;  /* 0x000000ffff0f2224 */ /* 0x000fe200078e0017 */
[----:B------:R-:W-:-:S04]  /*21c0*/  IADD3.X R25, R21, UR10, RZ, P1, !PT ;  /* 0x0000000a15197c10 */ /* 0x000fc80008ffe4ff */
[----:B------:R1:W-:Y:S04]  /*21d0*/  @P2 STG.E desc[UR14][R14.64+0x20], R91 ;  /* 0x0000205b0e002986 */ /* 0x0003e8000c10190e */
[----:B------:R-:W2:Y:S01]  /*21e0*/  @P5 LDG.E.LTC128B R98, desc[UR14][R24.64] ;  /* 0x0000000e18625981 */ /* 0x000ea2000c1e1920 */
[C---:B------:R-:W-:Y:S01]  /*21f0*/  IMAD.SHL.U32 R13, R100.reuse, 0x20, RZ ;  /* 0x00000020640d7824 */ /* 0x040fe200078e00ff */
[----:B------:R-:W-:Y:S01]  /*2200*/  SHF.L.U64.HI R12, R100, 0x5, R101 ;  /* 0x00000005640c7819 */ /* 0x000fe20000010265 */
[----:B------:R-:W-:Y:S01]  /*2210*/  BSSY B1, `(.L_x_34) ;  /* 0x000000c000017945 */ /* 0x000fe20003800000 */
[----:B------:R-:W-:Y:S02]  /*2220*/  ISETP.GT.AND P1, PT, R11, 0x9, PT ;  /* 0x000000090b00780c */ /* 0x000fe40003f24270 */
[----:B------:R-:W-:-:S02]  /*2230*/  IADD3 R26, P6, R13, R16, RZ ;  /* 0x000000100d1a7210 */ /* 0x000fc40007fde0ff */
[----:B------:R-:W-:-:S03]  /*2240*/  ISETP.GT.AND P2, PT, R8, RZ, P1 ;  /* 0x000000ff0800720c */ /* 0x000fc60000f44270 */
[----:B------:R-:W-:Y:S01]  /*2250*/  IMAD.X R27, R12, 0x1, R17, P6 ;  /* 0x000000010c1b7824 */ /* 0x000fe200030e0611 */
[----:B------:R-:W-:Y:S01]  /*2260*/  IADD3 R88, P6, R18, UR9, RZ ;  /* 0x0000000912587c10 */ /* 0x000fe2000ffde0ff */
[----:B--2---:R-:W-:-:S04]  /*2270*/  FMUL R89, R98, R9 ;  /* 0x0000000962597220 */ /* 0x004fc80000400000 */
[----:B------:R-:W-:Y:S01]  /*2280*/  FFMA R93, R28, R7, R89 ;  /* 0x000000071c5d7223 */ /* 0x000fe20000000059 */
[----:B------:R-:W-:-:S04]  /*2290*/  IADD3.X R89, R19, UR10, RZ, P6, !PT ;  /* 0x0000000a13597c10 */ /* 0x000fc8000b7fe4ff */
[----:B------:R1:W-:Y:S01]  /*22a0*/  @P5 STG.E desc[UR14][R26.64], R93 ;  /* 0x0000005d1a005986 */ /* 0x0003e2000c10190e */
[----:B------:R-:W-:Y:S05]  /*22b0*/  @!P2 BRA `(.L_x_35) ;  /* 0x000000000004a947 */ /* 0x000fea0003800000 */
[----:B------:R2:W5:Y:S02]  /*22c0*/  LDG.E.LTC128B R98, desc[UR14][R88.64] ;  /* 0x0000000e58627981 */ /* 0x000564000c1e1920 */
.L_x_35:
[----:B------:R-:W-:Y:S05]  /*22d0*/  BSYNC B1 ;  /* 0x0000000000017941 */ /* 0x000fea0003800000 */
.L_x_34:
[----:B------:R-:W-:Y:S01]  /*22e0*/  UIADD3 UR7, UP0, UR9, 0x20, URZ ;  /* 0x0000002009077890 */ /* 0x000fe2000ff1e03f */
[----:B------:R-:W-:Y:S01]  /*22f0*/  ISETP.GT.AND P4, PT, R8, 0x8, P4 ;  /* 0x000000080800780c */ /* 0x000fe20002784270 */
[----:B-1---5:R-:W-:Y:S01]  /*2300*/  FMUL R14, R98, R9 ;  /* 0x00000009620e7220 */ /* 0x022fe20000400000 */
[----:B------:R-:W-:Y:S01]  /*2310*/  IADD3 R90, P5, R13, R22, RZ ;  /* 0x000000160d5a7210 */ /* 0x000fe20007fbe0ff */
[----:B------:R-:W-:Y:S02]  /*2320*/  UIADD3.X UR8, URZ, UR10, URZ, UP0, !UPT ;  /* 0x0000000a3f087290 */ /* 0x000fe400087fe43f */
[----:B------:R-:W-:Y:S01]  /*2330*/  IADD3 R20, P6, R20, UR7, RZ ;  /* 0x0000000714147c10 */ /* 0x000fe2000ffde0ff */
[----:B------:R-:W-:Y:S01]  /*2340*/  FFMA R93, R29, R7, R14 ;  /* 0x000000071d5d7223 */ /* 0x000fe2000000000e */
[----:B------:R-:W-:Y:S02]  /*2350*/  IMAD.X R91, R12, 0x1, R23, P5 ;  /* 0x000000010c5b7824 */ /* 0x000fe400028e0617 */
[----:B------:R-:W-:-:S03]  /*2360*/  IADD3.X R21, R21, UR8, RZ, P6, !PT ;  /* 0x0000000815157c10 */ /* 0x000fc6000b7fe4ff */
[----:B------:R1:W-:Y:S04]  /*2370*/  @P2 STG.E desc[UR14][R90.64], R93 ;  /* 0x0000005d5a002986 */ /* 0x0003e8000c10190e */
[----:B------:R-:W3:Y:S01]  /*2380*/  @P4 LDG.E.LTC128B R98, desc[UR14][R20.64] ;  /* 0x0000000e14624981 */ /* 0x000ee2000c1e1920 */
[----:B------:R-:W-:Y:S01]  /*2390*/  IADD3 R15, P2, R13, 0x20, RZ ;  /* 0x000000200d0f7810 */ /* 0x000fe20007f5e0ff */
[----:B------:R-:W-:Y:S01]  /*23a0*/  BSSY B1, `(.L_x_36) ;  /* 0x000000e000017945 */ /* 0x000fe20003800000 */
[----:B------:R-:W-:Y:S02]  /*23b0*/  ISETP.GT.AND P1, PT, R8, 0x8, P1 ;  /* 0x000000080800780c */ /* 0x000fe40000f24270 */
[----:B------:R-:W-:Y:S01]  /*23c0*/  IADD3 R16, P5, R15, R16, RZ ;  /* 0x000000100f107210 */ /* 0x000fe20007fbe0ff */
[----:B------:R-:W-:Y:S01]  /*23d0*/  IMAD.X R14, RZ, RZ, R12, P2 ;  /* 0x000000ffff0e7224 */ /* 0x000fe200010e060c */
[----:B0-----:R-:W-:-:S02]  /*23e0*/  IADD3 R18, P6, R18, UR7, RZ ;  /* 0x0000000712127c10 */ /* 0x001fc4000ffde0ff */
[----:B------:R-:W-:Y:S01]  /*23f0*/  ISETP.GT.AND P2, PT, R11, 0x10, PT ;  /* 0x000000100b00780c */ /* 0x000fe20003f44270 */
[----:B------:R-:W-:Y:S01]  /*2400*/  IMAD.X R17, R14, 0x1, R17, P5 ;  /* 0x000000010e117824 */ /* 0x000fe200028e0611 */
[----:B------:R-:W-:Y:S02]  /*2410*/  IADD3 R28, P5, R15, R22, RZ ;  /* 0x000000160f1c7210 */ /* 0x000fe40007fbe0ff */
[----:B------:R-:W-:Y:S01]  /*2420*/  IADD3.X R19, R19, UR8, RZ, P6, !PT ;  /* 0x0000000813137c10 */ /* 0x000fe2000b7fe4ff */
[----:B---3--:R-:W-:-:S04]  /*2430*/  FMUL R29, R98, R9 ;  /* 0x00000009621d7220 */ /* 0x008fc80000400000 */
[----:B------:R-:W-:-:S05]  /*2440*/  FFMA R95, R30, R7, R29 ;  /* 0x000000071e5f7223 */ /* 0x000fca000000001d */
[----:B------:R1:W-:Y:S01]  /*2450*/  @P4 STG.E desc[UR14][R16.64], R95 ;  /* 0x0000005f10004986 */ /* 0x0003e2000c10190e */
[----:B------:R-:W-:Y:S05]  /*2460*/  @!P1 BRA `(.L_x_37) ;  /* 0x0000000000049947 */ /* 0x000fea0003800000 */
[----:B------:R0:W5:Y:S02]  /*2470*/  LDG.E.LTC128B R98, desc[UR14][R18.64] ;  /* 0x0000000e12627981 */ /* 0x000164000c1e1920 */
.L_x_37:
[----:B------:R-:W-:Y:S05]  /*2480*/  BSYNC B1 ;  /* 0x0000000000017941 */ /* 0x000fea0003800000 */
.L_x_36:
[----:B-1---5:R-:W-:Y:S01]  /*2490*/  FMUL R16, R98, R9 ;  /* 0x0000000962107220 */ /* 0x022fe20000400000 */
[----:B------:R-:W-:Y:S01]  /*24a0*/  IMAD.X R29, R14, 0x1, R23, P5 ;  /* 0x000000010e1d7824 */ /* 0x000fe200028e0617 */
[----:B------:R-:W-:Y:S01]  /*24b0*/  ISETP.GT.AND P4, PT, R8, RZ, P2 ;  /* 0x000000ff0800720c */ /* 0x000fe20001784270 */
[----:B------:R-:W-:Y:S01]  /*24c0*/  BSSY B1, `(.L_x_38) ;  /* 0x0000008000017945 */ /* 0x000fe20003800000 */
[----:B------:R-:W-:Y:S01]  /*24d0*/  FFMA R31, R31, R7, R16 ;  /* 0x000000071f1f7223 */ /* 0x000fe20000000010 */
[----:B------:R-:W-:Y:S02]  /*24e0*/  IADD3 R16, P6, R24, UR9, RZ ;  /* 0x0000000918107c10 */ /* 0x000fe4000ffde0ff */
[----:B0-----:R-:W-:Y:S02]  /*24f0*/  IADD3 R18, P5, R26, R13, RZ ;  /* 0x0000000d1a127210 */ /* 0x001fe40007fbe0ff */
[----:B------:R0:W-:Y:S01]  /*2500*/  @P1 STG.E desc[UR14][R28.64], R31 ;  /* 0x0000001f1c001986 */ /* 0x0001e2000c10190e */
[----:B------:R-:W-:-:S05]  /*2510*/  IADD3.X R17, R25, UR10, RZ, P6, !PT ;  /* 0x0000000a19117c10 */ /* 0x000fca000b7fe4ff */
[----:B------:R-:W-:Y:S05]  /*2520*/  @!P4 BRA `(.L_x_39) ;  /* 0x000000000004c947 */ /* 0x000fea0003800000 */
[----:B------:R1:W5:Y:S02]  /*2530*/  LDG.E.LTC128B R98, desc[UR14][R16.64] ;  /* 0x0000000e10627981 */ /* 0x000364000c1e1920 */
.L_x_39:
[----:B------:R-:W-:Y:S05]  /*2540*/  BSYNC B1 ;  /* 0x0000000000017941 */ /* 0x000fea0003800000 */
.L_x_38:
[----:B------:R-:W-:Y:S01]  /*2550*/  ISETP.GT.AND P1, PT, R11, 0x11, PT ;  /* 0x000000110b00780c */ /* 0x000fe20003f24270 */
[----:B------:R-:W-:Y:S02]  /*2560*/  IMAD.X R19, R27, 0x1, R12, P5 ;  /* 0x000000011b137824 */ /* 0x000fe400028e060c */
[----:B-----5:R-:W-:Y:S01]  /*2570*/  FMUL R21, R98, R9 ;  /* 0x0000000962157220 */ /* 0x020fe20000400000 */
[----:B------:R-:W-:Y:S01]  /*2580*/  BSSY B1, `(.L_x_40) ;  /* 0x0000009000017945 */ /* 0x000fe20003800000 */
[----:B------:R-:W-:Y:S02]  /*2590*/  ISETP.GT.AND P5, PT, R8, RZ, P1 ;  /* 0x000000ff0800720c */ /* 0x000fe40000fa4270 */
[----:B------:R-:W-:Y:S01]  /*25a0*/  FFMA R23, R32, R7, R21 ;  /* 0x0000000720177223 */ /* 0x000fe20000000015 */
[----:B------:R-:W-:-:S04]  /*25b0*/  IADD3 R22, P6, R90, R13, RZ ;  /* 0x0000000d5a167210 */ /* 0x000fc80007fde0ff */
[----:B------:R3:W-:Y:S01]  /*25c0*/  @P4 STG.E desc[UR14][R18.64], R23 ;  /* 0x0000001712004986 */ /* 0x0007e2000c10190e */
[----:B------:R-:W-:-:S04]  /*25d0*/  IADD3 R20, P4, R88, UR9, RZ ;  /* 0x0000000958147c10 */ /* 0x000fc8000ff9e0ff */
[----:B------:R-:W-:Y:S01]  /*25e0*/  IADD3.X R21, R89, UR10, RZ, P4, !PT ;  /* 0x0000000a59157c10 */ /* 0x000fe2000a7fe4ff */
[----:B------:R-:W-:Y:S08]  /*25f0*/  @!P5 BRA `(.L_x_41) ;  /* 0x000000000004d947 */ /* 0x000ff00003800000 */
[----:B------:R4:W5:Y:S02]  /*2600*/  LDG.E.LTC128B R98, desc[UR14][R20.64] ;  /* 0x0000000e14627981 */ /* 0x000964000c1e1920 */
.L_x_41:
[----:B------:R-:W-:Y:S05]  /*2610*/  BSYNC B1 ;  /* 0x0000000000017941 */ /* 0x000fea0003800000 */
.L_x_40:
[----:B0----5:R-:W-:Y:S01]  /*2620*/  FMUL R28, R98, R9 ;  /* 0x00000009621c7220 */ /* 0x021fe20000400000 */
[----:B---3--:R-:W-:Y:S01]  /*2630*/  IMAD.X R23, R91, 0x1, R12, P6 ;  /* 0x000000015b177824 */ /* 0x008fe200030e060c */
[----:B------:R-:W-:Y:S01]  /*2640*/  ISETP.GT.AND P4, PT, R8, 0x8, P2 ;  /* 0x000000080800780c */ /* 0x000fe20001784270 */
[----:B------:R-:W-:Y:S01]  /*2650*/  BSSY B1, `(.L_x_42) ;  /* 0x0000007000017945 */ /* 0x000fe20003800000 */
[----:B------:R-:W-:Y:S01]  /*2660*/  FFMA R33, R33, R7, R28 ;  /* 0x0000000721217223 */ /* 0x000fe2000000001c */
[----:B------:R-:W-:-:S04]  /*2670*/  IADD3 R24, P2, R24, UR7, RZ ;  /* 0x0000000718187c10 */ /* 0x000fc8000ff5e0ff */
[----:B------:R0:W-:Y:S01]  /*2680*/  @P5 STG.E desc[UR14][R22.64], R33 ;  /* 0x0000002116005986 */ /* 0x0001e2000c10190e */
[----:B------:R-:W-:-:S05]  /*2690*/  IADD3.X R25, R25, UR8, RZ, P2, !PT ;  /* 0x0000000819197c10 */ /* 0x000fca00097fe4ff */
[----:B------:R-:W-:Y:S05]  /*26a0*/  @!P4 BRA `(.L_x_43) ;  /* 0x000000000004c947 */ /* 0x000fea0003800000 */
[----:B------:R3:W5:Y:S02]  /*26b0*/  LDG.E.LTC128B R98, desc[UR14][R24.64] ;  /* 0x0000000e18627981 */ /* 0x000764000c1e1920 */
.L_x_43:
[----:B------:R-:W-:Y:S05]  /*26c0*/  BSYNC B1 ;  /* 0x0000000000017941 */ /* 0x000fea0003800000 */
.L_x_42:
[----:B---3-5:R-:W-:Y:S01]  /*26d0*/  FMUL R25, R98, R9 ;  /* 0x0000000962197220 */ /* 0x028fe20000400000 */
[----:B------:R-:W-:Y:S01]  /*26e0*/  IADD3 R24, P5, R15, R26, RZ ;  /* 0x0000001a0f187210 */ /* 0x000fe20007fbe0ff */
[----:B------:R-:W-:Y:S01]  /*26f0*/  BSSY B1, `(.L_x_44) ;  /* 0x000000b000017945 */ /* 0x000fe20003800000 */
[----:B------:R-:W-:Y:S01]  /*2700*/  ISETP.GT.AND P1, PT, R8, 0x8, P1 ;  /* 0x000000080800780c */ /* 0x000fe20000f24270 */
[----:B------:R-:W-:Y:S01]  /*2710*/  FFMA R29, R34, R7, R25 ;  /* 0x00000007221d7223 */ /* 0x000fe20000000019 */
[----:B------:R-:W-:Y:S01]  /*2720*/  IADD3 R26, P6, R88, UR7, RZ ;  /* 0x00000007581a7c10 */ /* 0x000fe2000ffde0ff */
[----:B------:R-:W-:Y:S01]  /*2730*/  IMAD.X R25, R14, 0x1, R27, P5 ;  /* 0x000000010e197824 */ /* 0x000fe200028e061b */
[----:B------:R-:W-:Y:S02]  /*2740*/  ISETP.GT.AND P2, PT, R11, 0x18, PT ;  /* 0x000000180b00780c */ /* 0x000fe40003f44270 */
[----:B------:R-:W-:Y:S02]  /*2750*/  IADD3 R28, P5, R15, R90, RZ ;  /* 0x0000005a0f1c7210 */ /* 0x000fe40007fbe0ff */
[----:B------:R3:W-:Y:S01]  /*2760*/  @P4 STG.E desc[UR14][R24.64], R29 ;  /* 0x0000001d18004986 */ /* 0x0007e2000c10190e */
[----:B------:R-:W-:-:S04]  /*2770*/  IADD3.X R27, R89, UR8, RZ, P6, !PT ;  /* 0x00000008591b7c10 */ /* 0x000fc8000b7fe4ff */
[----:B------:R-:W-:Y:S06]  /*2780*/  @!P1 BRA `(.L_x_45) ;  /* 0x0000000000049947 */ /* 0x000fec0003800000 */
[----:B------:R0:W5:Y:S02]  /*2790*/  LDG.E.LTC128B R98, desc[UR14][R26.64] ;  /* 0x0000000e1a627981 */ /* 0x000164000c1e1920 */
.L_x_45:
[----:B------:R-:W-:Y:S05]  /*27a0*/  BSYNC B1 ;  /* 0x0000000000017941 */ /* 0x000fea0003800000 */
.L_x_44:
[----:B---3-5:R-:W-:Y:S01]  /*27b0*/  FMUL R24, R98, R9 ;  /* 0x0000000962187220 */ /* 0x028fe20000400000 */
        /* <DEDUP_REMOVED lines=10> */
.L_x_47:
[----:B------:R-:W-:Y:S05]  /*2860*/  BSYNC B1 ;  /* 0x0000000000017941 */ /* 0x000fea0003800000 */
.L_x_46:
[----:B------:R-:W-:Y:S01]  /*2870*/  ISETP.GT.AND P1, PT, R11, 0x19, PT ;  /* 0x000000190b00780c */ /* 0x000fe20003f24270 */
[----:B------:R-:W-:Y:S02]  /*2880*/  IMAD.X R27, R19, 0x1, R12, P5 ;  /* 0x00000001131b7824 */ /* 0x000fe400028e060c */
[----:B0----5:R-:W-:Y:S01]  /*2890*/  FMUL R29, R98, R9 ;  /* 0x00000009621d7220 */ /* 0x021fe20000400000 */
        /* <DEDUP_REMOVED lines=9> */
.L_x_49:
[----:B------:R-:W-:Y:S05]  /*2930*/  BSYNC B1 ;  /* 0x0000000000017941 */ /* 0x000fea0003800000 */
.L_x_48:
[----:B-----5:R-:W-:Y:S01]  /*2940*/  FMUL R32, R98, R9 ;  /* 0x0000000962207220 */ /* 0x020fe20000400000 */
[----:B0-----:R-:W-:Y:S01]  /*2950*/  IMAD.X R31, R23, 0x1, R12, P6 ;  /* 0x00000001171f7824 */ /* 0x001fe200030e060c */
[----:B------:R-:W-:Y:S01]  /*2960*/  ISETP.GT.AND P4, PT, R8, 0x8, P2 ;  /* 0x000000080800780c */ /* 0x000fe20001784270 */
[----:B------:R-:W-:Y:S01]  /*2970*/  BSSY B1, `(.L_x_50) ;  /* 0x0000007000017945 */ /* 0x000fe20003800000 */
[----:B------:R-:W-:Y:S01]  /*2980*/  FFMA R37, R37, R7, R32 ;  /* 0x0000000725257223 */ /* 0x000fe20000000020 */
[----:B-1----:R-:W-:-:S04]  /*2990*/  IADD3 R16, P2, R16, UR7, RZ ;  /* 0x0000000710107c10 */ /* 0x002fc8000ff5e0ff */
[----:B------:R0:W-:Y:S01]  /*29a0*/  @P5 STG.E desc[UR14][R30.64], R37 ;  /* 0x000000251e005986 */ /* 0x0001e2000c10190e */
[----:B------:R-:W-:-:S05]  /*29b0*/  IADD3.X R17, R17, UR8, RZ, P2, !PT ;  /* 0x0000000811117c10 */ /* 0x000fca00097fe4ff */
[----:B------:R-:W-:Y:S05]  /*29c0*/  @!P4 BRA `(.L_x_51) ;  /* 0x000000000004c947 */ /* 0x000fea0003800000 */
[----:B------:R1:W5:Y:S02]  /*29d0*/  LDG.E.LTC128B R98, desc[UR14][R16.64] ;  /* 0x0000000e10627981 */ /* 0x000364000c1e1920 */
.L_x_51:
[----:B------:R-:W-:Y:S05]  /*29e0*/  BSYNC B1 ;  /* 0x0000000000017941 */ /* 0x000fea0003800000 */
.L_x_50:
[----:B-1---5:R-:W-:Y:S01]  /*29f0*/  FMUL R17, R98, R9 ;  /* 0x0000000962117220 */ /* 0x022fe20000400000 */
        /* <DEDUP_REMOVED lines=12> */
.L_x_53:
[----:B------:R-:W-:Y:S05]  /*2ac0*/  BSYNC B1 ;  /* 0x0000000000017941 */ /* 0x000fea0003800000 */
.L_x_52:
        /* <DEDUP_REMOVED lines=11> */
.L_x_55:
[----:B------:R-:W-:Y:S05]  /*2b80*/  BSYNC B1 ;  /* 0x0000000000017941 */ /* 0x000fea0003800000 */
.L_x_54:
[----:B------:R-:W-:Y:S01]  /*2b90*/  ISETP.GT.AND P1, PT, R11, 0x21, PT ;  /* 0x000000210b00780c */ /* 0x000fe20003f24270 */
[----:B------:R-:W-:Y:S02]  /*2ba0*/  IMAD.X R19, R27, 0x1, R12, P5 ;  /* 0x000000011b137824 */ /* 0x000fe400028e060c */
[----:B----45:R-:W-:Y:S01]  /*2bb0*/  FMUL R21, R98, R9 ;  /* 0x0000000962157220 */ /* 0x030fe20000400000 */
        /* <DEDUP_REMOVED lines=9> */
.L_x_57:
[----:B------:R-:W-:Y:S05]  /*2c50*/  BSYNC B1 ;  /* 0x0000000000017941 */ /* 0x000fea0003800000 */
.L_x_56:
[----:B0----5:R-:W-:Y:S01]  /*2c60*/  FMUL R32, R98, R9 ;  /* 0x0000000962207220 */ /* 0x021fe20000400000 */
[----:B----4-:R-:W-:Y:S01]  /*2c70*/  IMAD.X R23, R31, 0x1, R12, P6 ;  /* 0x000000011f177824 */ /* 0x010fe200030e060c */
[----:B------:R-:W-:Y:S01]  /*2c80*/  ISETP.GT.AND P4, PT, R8, 0x8, P2 ;  /* 0x000000080800780c */ /* 0x000fe20001784270 */
[----:B------:R-:W-:Y:S01]  /*2c90*/  BSSY B1, `(.L_x_58) ;  /* 0x0000007000017945 */ /* 0x000fe20003800000 */
[----:B------:R-:W-:Y:S01]  /*2ca0*/  FFMA R41, R41, R7, R32 ;  /* 0x0000000729297223 */ /* 0x000fe20000000020 */
[----:B---3--:R-:W-:-:S04]  /*2cb0*/  IADD3 R24, P2, R24, UR7, RZ ;  /* 0x0000000718187c10 */ /* 0x008fc8000ff5e0ff */
[----:B------:R0:W-:Y:S01]  /*2cc0*/  @P5 STG.E desc[UR14][R22.64], R41 ;  /* 0x0000002916005986 */ /* 0x0001e2000c10190e */
[----:B------:R-:W-:-:S05]  /*2cd0*/  IADD3.X R25, R25, UR8, RZ, P2, !PT ;  /* 0x0000000819197c10 */ /* 0x000fca00097fe4ff */
[----:B------:R-:W-:Y:S05]  /*2ce0*/  @!P4 BRA `(.L_x_59) ;  /* 0x000000000004c947 */ /* 0x000fea0003800000 */
[----:B------:R3:W5:Y:S02]  /*2cf0*/  LDG.E.LTC128B R98, desc[UR14][R24.64] ;  /* 0x0000000e18627981 */ /* 0x000764000c1e1920 */
.L_x_59:
[----:B------:R-:W-:Y:S05]  /*2d00*/  BSYNC B1 ;  /* 0x0000000000017941 */ /* 0x000fea0003800000 */
.L_x_58:
        /* <DEDUP_REMOVED lines=13> */
.L_x_61:
[----:B------:R-:W-:Y:S05]  /*2de0*/  BSYNC B1 ;  /* 0x0000000000017941 */ /* 0x000fea0003800000 */
.L_x_60:
[----:B---3-5:R-:W-:Y:S01]  /*2df0*/  FMUL R24, R98, R9 ;  /* 0x0000000962187220 */ /* 0x028fe20000400000 */
[----:B------:R-:W-:Y:S01]  /*2e00*/  IMAD.X R33, R31, 0x1, R14, P5 ;  /* 0x000000011f217824 */ /* 0x000fe200028e060e */
[----:B------:R-:W-:Y:S01]  /*2e10*/  ISETP.GT.AND P4, PT, R8, RZ, P2 ;  /* 0x000000ff0800720c */ /* 0x000fe20001784270 */
[----:B------:R-:W-:Y:S01]  /*2e20*/  BSSY B1, `(.L_x_62) ;  /* 0x0000008000017945 */ /* 0x000fe20003800000 */
[----:B------:R-:W-:Y:S01]  /*2e30*/  FFMA R43, R43, R7, R24 ;  /* 0x000000072b2b7223 */ /* 0x000fe20000000018 */
[----:B------:R-:W-:Y:S02]  /*2e40*/  IADD3 R24, P6, R16, UR9, RZ ;  /* 0x0000000910187c10 */ /* 0x000fe4000ffde0ff */
[----:B----4-:R-:W-:Y:S02]  /*2e50*/  IADD3 R26, P5, R18, R13, RZ ;  /* 0x0000000d121a7210 */ /* 0x010fe40007fbe0ff */
[----:B------:R3:W-:Y:S01]  /*2e60*/  @P1 STG.E desc[UR14][R32.64], R43 ;  /* 0x0000002b20001986 */ /* 0x0007e2000c10190e */
[----:B------:R-:W-:-:S05]  /*2e70*/  IADD3.X R25, R17, UR10, RZ, P6, !PT ;  /* 0x0000000a11197c10 */ /* 0x000fca000b7fe4ff */
[----:B------:R-:W-:Y:S05]  /*2e80*/  @!P4 BRA `(.L_x_63) ;  /* 0x000000000004c947 */ /* 0x000fea0003800000 */
[----:B------:R4:W5:Y:S02]  /*2e90*/  LDG.E.LTC128B R98, desc[UR14][R24.64] ;  /* 0x0000000e18627981 */ /* 0x000964000c1e1920 */
.L_x_63:
[----:B------:R-:W-:Y:S05]  /*2ea0*/  BSYNC B1 ;  /* 0x0000000000017941 */ /* 0x000fea0003800000 */
.L_x_62:
        /* <DEDUP_REMOVED lines=12> */
.L_x_65:
[----:B------:R-:W-:Y:S05]  /*2f70*/  BSYNC B1 ;  /* 0x0000000000017941 */ /* 0x000fea0003800000 */
.L_x_64:
[----:B---3-5:R-:W-:Y:S01]  /*2f80*/  FMUL R32, R98, R9 ;  /* 0x0000000962207220 */ /* 0x028fe20000400000 */
        /* <DEDUP_REMOVED lines=9> */
.L_x_67:
[----:B------:R-:W-:Y:S05]  /*3020*/  BSYNC B1 ;  /* 0x0000000000017941 */ /* 0x000fea0003800000 */
.L_x_66:
        /* <DEDUP_REMOVED lines=13> */
.L_x_69:
[----:B------:R-:W-:Y:S05]  /*3100*/  BSYNC B1 ;  /* 0x0000000000017941 */ /* 0x000fea0003800000 */
.L_x_68:
[----:B-1---5:R-:W-:Y:S01]  /*3110*/  FMUL R16, R98, R9 ;  /* 0x0000000962107220 */ /* 0x022fe20000400000 */
[----:B------:R-:W-:Y:S01]  /*3120*/  IMAD.X R33, R23, 0x1, R14, P5 ;  /* 0x0000000117217824 */ /* 0x000fe200028e060e */
[----:B------:R-:W-:Y:S01]  /*3130*/  ISETP.GT.AND P4, PT, R8, RZ, P2 ;  /* 0x000000ff0800720c */ /* 0x000fe20001784270 */
[----:B------:R-:W-:Y:S01]  /*3140*/  BSSY B1, `(.L_x_70) ;  /* 0x0000008000017945 */ /* 0x000fe20003800000 */
[----:B------:R-:W-:Y:S01]  /*3150*/  FFMA R47, R47, R7, R16 ;  /* 0x000000072f2f7223 */ /* 0x000fe20000000010 */
[----:B------:R-:W-:Y:S02]  /*3160*/  IADD3 R16, P6, R24, UR9, RZ ;  /* 0x0000000918107c10 */ /* 0x000fe4000ffde0ff */
[----:B---3--:R-:W-:Y:S02]  /*3170*/  IADD3 R18, P5, R26, R13, RZ ;  /* 0x0000000d1a127210 */ /* 0x008fe40007fbe0ff */
[----:B------:R1:W-:Y:S01]  /*3180*/  @P1 STG.E desc[UR14][R32.64], R47 ;  /* 0x0000002f20001986 */ /* 0x0003e2000c10190e */
[----:B------:R-:W-:-:S05]  /*3190*/  IADD3.X R17, R25, UR10, RZ, P6, !PT ;  /* 0x0000000a19117c10 */ /* 0x000fca000b7fe4ff */
[----:B------:R-:W-:Y:S05]  /*31a0*/  @!P4 BRA `(.L_x_71) ;  /* 0x000000000004c947 */ /* 0x000fea0003800000 */
[----:B------:R3:W5:Y:S02]  /*31b0*/  LDG.E.LTC128B R98, desc[UR14][R16.64] ;  /* 0x0000000e10627981 */ /* 0x000764000c1e1920 */
.L_x_71:
[----:B------:R-:W-:Y:S05]  /*31c0*/  BSYNC B1 ;  /* 0x0000000000017941 */ /* 0x000fea0003800000 */
.L_x_70:
        /* <DEDUP_REMOVED lines=12> */
.L_x_73:
[----:B------:R-:W-:Y:S05]  /*3290*/  BSYNC B1 ;  /* 0x0000000000017941 */ /* 0x000fea0003800000 */
.L_x_72:
[----:B-1---5:R-:W-:Y:S01]  /*32a0*/  FMUL R32, R98, R9 ;  /* 0x0000000962207220 */ /* 0x022fe20000400000 */
[----:B0-----:R-:W-:Y:S01]  /*32b0*/  IMAD.X R23, R31, 0x1, R12, P6 ;  /* 0x000000011f177824 */ /* 0x001fe200030e060c */
[----:B------:R-:W-:Y:S01]  /*32c0*/  ISETP.GT.AND P4, PT, R8, 0x8, P2 ;  /* 0x000000080800780c */ /* 0x000fe20001784270 */
[----:B------:R-:W-:Y:S01]  /*32d0*/  BSSY B1, `(.L_x_74) ;  /* 0x0000007000017945 */ /* 0x000fe20003800000 */
[----:B------:R-:W-:Y:S01]  /*32e0*/  FFMA R49, R49, R7, R32 ;  /* 0x0000000731317223 */ /* 0x000fe20000000020 */
[----:B----4-:R-:W-:-:S04]  /*32f0*/  IADD3 R24, P2, R24, UR7, RZ ;  /* 0x0000000718187c10 */ /* 0x010fc8000ff5e0ff */
[----:B------:R0:W-:Y:S01]  /*3300*/  @P5 STG.E desc[UR14][R22.64], R49 ;  /* 0x0000003116005986 */ /* 0x0001e2000c10190e */
[----:B------:R-:W-:-:S05]  /*3310*/  IADD3.X R25, R25, UR8, RZ, P2, !PT ;  /* 0x0000000819197c10 */ /* 0x000fca00097fe4ff */
[----:B------:R-:W-:Y:S05]  /*3320*/  @!P4 BRA `(.L_x_75) ;  /* 0x000000000004c947 */ /* 0x000fea0003800000 */
[----:B------:R1:W5:Y:S02]  /*3330*/  LDG.E.LTC128B R98, desc[UR14][R24.64] ;  /* 0x0000000e18627981 */ /* 0x000364000c1e1920 */
.L_x_75:
[----:B------:R-:W-:Y:S05]  /*3340*/  BSYNC B1 ;  /* 0x0000000000017941 */ /* 0x000fea0003800000 */
.L_x_74:
        /* <DEDUP_REMOVED lines=13> */
.L_x_77:
[----:B------:R-:W-:Y:S05]  /*3420*/  BSYNC B1 ;  /* 0x0000000000017941 */ /* 0x000fea0003800000 */
.L_x_76:
[----:B-1---5:R-:W-:Y:S01]  /*3430*/  FMUL R24, R98, R9 ;  /* 0x0000000962187220 */ /* 0x022fe20000400000 */
        /* <DEDUP_REMOVED lines=10> */
.L_x_79:
[----:B------:R-:W-:Y:S05]  /*34e0*/  BSYNC B1 ;  /* 0x0000000000017941 */ /* 0x000fea0003800000 */
.L_x_78:
        /* <DEDUP_REMOVED lines=12> */
.L_x_81:
[----:B------:R-:W-:Y:S05]  /*35b0*/  BSYNC B1 ;  /* 0x0000000000017941 */ /* 0x000fea0003800000 */
.L_x_80:
[----:B-1---5:R-:W-:Y:S01]  /*35c0*/  FMUL R32, R98, R9 ;  /* 0x0000000962207220 */ /* 0x022fe20000400000 */
[----:B0-----:R-:W-:Y:S01]  /*35d0*/  IMAD.X R31, R23, 0x1, R12, P6 ;  /* 0x00000001171f7824 */ /* 0x001fe200030e060c */
        /* <DEDUP_REMOVED lines=8> */
.L_x_83:
[----:B------:R-:W-:Y:S05]  /*3660*/  BSYNC B1 ;  /* 0x0000000000017941 */ /* 0x000fea0003800000 */
.L_x_82:
        /* <DEDUP_REMOVED lines=13> */
.L_x_85:
[----:B------:R-:W-:Y:S05]  /*3740*/  BSYNC B1 ;  /* 0x0000000000017941 */ /* 0x000fea0003800000 */
.L_x_84:
        /* <DEDUP_REMOVED lines=11> */
.L_x_87:
[----:B------:R-:W-:Y:S05]  /*3800*/  BSYNC B1 ;  /* 0x0000000000017941 */ /* 0x000fea0003800000 */
.L_x_86:
        /* <DEDUP_REMOVED lines=12> */
.L_x_89:
[----:B------:R-:W-:Y:S05]  /*38d0*/  BSYNC B1 ;  /* 0x0000000000017941 */ /* 0x000fea0003800000 */
.L_x_88:
        /* <DEDUP_REMOVED lines=10> */
.L_x_91:
[----:B------:R-:W-:Y:S05]  /*3980*/  BSYNC B1 ;  /* 0x0000000000017941 */ /* 0x000fea0003800000 */
.L_x_90:
        /* <DEDUP_REMOVED lines=13> */
.L_x_93:
[----:B------:R-:W-:Y:S05]  /*3a60*/  BSYNC B1 ;  /* 0x0000000000017941 */ /* 0x000fea0003800000 */
.L_x_92:
        /* <DEDUP_REMOVED lines=11> */
.L_x_95:
[----:B------:R-:W-:Y:S05]  /*3b20*/  BSYNC B1 ;  /* 0x0000000000017941 */ /* 0x000fea0003800000 */
.L_x_94:
        /* <DEDUP_REMOVED lines=12> */
.L_x_97:
[----:B------:R-:W-:Y:S05]  /*3bf0*/  BSYNC B1 ;  /* 0x0000000000017941 */ /* 0x000fea0003800000 */
.L_x_96:
        /* <DEDUP_REMOVED lines=10> */
.L_x_99:
[----:B------:R-:W-:Y:S05]  /*3ca0*/  BSYNC B1 ;  /* 0x0000000000017941 */ /* 0x000fea0003800000 */
.L_x_98:
        /* <DEDUP_REMOVED lines=13> */
.L_x_101:
[----:B------:R-:W-:Y:S05]  /*3d80*/  BSYNC B1 ;  /* 0x0000000000017941 */ /* 0x000fea0003800000 */
.L_x_100:
        /* <DEDUP_REMOVED lines=11> */
.L_x_103:
[----:B------:R-:W-:Y:S05]  /*3e40*/  BSYNC B1 ;  /* 0x0000000000017941 */ /* 0x000fea0003800000 */
.L_x_102:
        /* <DEDUP_REMOVED lines=12> */
.L_x_105:
[----:B------:R-:W-:Y:S05]  /*3f10*/  BSYNC B1 ;  /* 0x0000000000017941 */ /* 0x000fea0003800000 */
.L_x_104:
        /* <DEDUP_REMOVED lines=10> */
.L_x_107:
[----:B------:R-:W-:Y:S05]  /*3fc0*/  BSYNC B1 ;  /* 0x0000000000017941 */ /* 0x000fea0003800000 */
.L_x_106:
        /* <DEDUP_REMOVED lines=13> */
.L_x_109:
[----:B------:R-:W-:Y:S05]  /*40a0*/  BSYNC B1 ;  /* 0x0000000000017941 */ /* 0x000fea0003800000 */
.L_x_108:
        /* <DEDUP_REMOVED lines=11> */
.L_x_111:
[----:B------:R-:W-:Y:S05]  /*4160*/  BSYNC B1 ;  /* 0x0000000000017941 */ /* 0x000fea0003800000 */
.L_x_110:
        /* <DEDUP_REMOVED lines=12> */
.L_x_113:
[----:B------:R-:W-:Y:S05]  /*4230*/  BSYNC B1 ;  /* 0x0000000000017941 */ /* 0x000fea0003800000 */
.L_x_112:
        /* <DEDUP_REMOVED lines=10> */
.L_x_115:
[----:B------:R-:W-:Y:S05]  /*42e0*/  BSYNC B1 ;  /* 0x0000000000017941 */ /* 0x000fea0003800000 */
.L_x_114:
        /* <DEDUP_REMOVED lines=13> */
.L_x_117:
[----:B------:R-:W-:Y:S05]  /*43c0*/  BSYNC B1 ;  /* 0x0000000000017941 */ /* 0x000fea0003800000 */
.L_x_116:
        /* <DEDUP_REMOVED lines=11> */
.L_x_119:
[----:B------:R-:W-:Y:S05]  /*4480*/  BSYNC B1 ;  /* 0x0000000000017941 */ /* 0x000fea0003800000 */
.L_x_118:
        /* <DEDUP_REMOVED lines=12> */
.L_x_121:
[----:B------:R-:W-:Y:S05]  /*4550*/  BSYNC B1 ;  /* 0x0000000000017941 */ /* 0x000fea0003800000 */
.L_x_120:
        /* <DEDUP_REMOVED lines=10> */
.L_x_123:
[----:B------:R-:W-:Y:S05]  /*4600*/  BSYNC B1 ;  /* 0x0000000000017941 */ /* 0x000fea0003800000 */
.L_x_122:
        /* <DEDUP_REMOVED lines=13> */
.L_x_125:
[----:B------:R-:W-:Y:S05]  /*46e0*/  BSYNC B1 ;  /* 0x0000000000017941 */ /* 0x000fea0003800000 */
.L_x_124:
        /* <DEDUP_REMOVED lines=11> */
.L_x_127:
[----:B------:R-:W-:Y:S05]  /*47a0*/  BSYNC B1 ;  /* 0x0000000000017941 */ /* 0x000fea0003800000 */
.L_x_126:
        /* <DEDUP_REMOVED lines=12> */
.L_x_129:
[----:B------:R-:W-:Y:S05]  /*4870*/  BSYNC B1 ;  /* 0x0000000000017941 */ /* 0x000fea0003800000 */
.L_x_128:
        /* <DEDUP_REMOVED lines=10> */
.L_x_131:
[----:B------:R-:W-:Y:S05]  /*4920*/  BSYNC B1 ;  /* 0x0000000000017941 */ /* 0x000fea0003800000 */
.L_x_130:
        /* <DEDUP_REMOVED lines=13> */
.L_x_133:
[----:B------:R-:W-:Y:S05]  /*4a00*/  BSYNC B1 ;  /* 0x0000000000017941 */ /* 0x000fea0003800000 */
.L_x_132:
        /* <DEDUP_REMOVED lines=11> */
.L_x_135:
[----:B------:R-:W-:Y:S05]  /*4ac0*/  BSYNC B1 ;  /* 0x0000000000017941 */ /* 0x000fea0003800000 */
.L_x_134:
[----:B------:R-:W-:Y:S01]  /*4ad0*/  ISETP.GT.AND P2, PT, R11, 0x71, PT ;  /* 0x000000710b00780c */ /* 0x000fe20003f44270 */
[----:B-----5:R-:W-:Y:S01]  /*4ae0*/  FMUL R21, R98, R9 ;  /* 0x0000000962157220 */ /* 0x020fe20000400000 */
[----:B------:R-:W-:Y:S01]  /*4af0*/  IMAD.X R19, R27, 0x1, R12, P5 ;  /* 0x000000011b137824 */ /* 0x000fe200028e060c */
[----:B------:R-:W-:Y:S01]  /*4b00*/  BSSY B1, `(.L_x_136) ;  /* 0x0000009000017945 */ /* 0x000fe20003800000 */
[----:B------:R-:W-:Y:S01]  /*4b10*/  ISETP.GT.AND P1, PT, R8, RZ, P2 ;  /* 0x000000ff0800720c */ /* 0x000fe20001724270 */
[----:B------:R-:W-:Y:S01]  /*4b20*/  FFMA R23, R80, R7, R21 ;  /* 0x0000000750177223 */ /* 0x000fe20000000015 */
[----:B------:R-:W-:-:S04]  /*4b30*/  IADD3 R22, P5, R30, R13, RZ ;  /* 0x0000000d1e167210 */ /* 0x000fc80007fbe0ff */
[----:B------:R0:W-:Y:S01]  /*4b40*/  @P6 STG.E desc[UR14][R18.64], R23 ;  /* 0x0000001712006986 */ /* 0x0001e2000c10190e */
[----:B------:R-:W-:-:S04]  /*4b50*/  IADD3 R20, P6, R28, UR9, RZ ;  /* 0x000000091c147c10 */ /* 0x000fc8000ffde0ff */
[----:B------:R-:W-:Y:S02]  /*4b60*/  IADD3.X R21, R29, UR10, RZ, P6, !PT ;  /* 0x0000000a1d157c10 */ /* 0x000fe4000b7fe4ff */
[----:B------:R-:W-:Y:S07]  /*4b70*/  @!P1 BRA `(.L_x_137) ;  /* 0x0000000000049947 */ /* 0x000fee0003800000 */
[----:B------:R0:W5:Y:S02]  /*4b80*/  LDG.E.LTC128B R98, desc[UR14][R20.64] ;  /* 0x0000000e14627981 */ /* 0x000164000c1e1920 */
.L_x_137:
[----:B------:R-:W-:Y:S05]  /*4b90*/  BSYNC B1 ;  /* 0x0000000000017941 */ /* 0x000fea0003800000 */
.L_x_136:
        /* <DEDUP_REMOVED lines=10> */
.L_x_139:
[----:B------:R-:W-:Y:S05]  /*4c40*/  BSYNC B1 ;  /* 0x0000000000017941 */ /* 0x000fea0003800000 */
.L_x_138:
        /* <DEDUP_REMOVED lines=13> */
.L_x_141:
[----:B------:R-:W-:Y:S05]  /*4d20*/  BSYNC B1 ;  /* 0x0000000000017941 */ /* 0x000fea0003800000 */
.L_x_140:
[----:B-1---5:R-:W-:Y:S01]  /*4d30*/  FMUL R24, R98, R9 ;  /* 0x0000000962187220 */ /* 0x022fe20000400000 */
[----:B------:R-:W-:Y:S01]  /*4d40*/  IMAD.X R33, R31, 0x1, R14, P5 ;  /* 0x000000011f217824 */ /* 0x000fe200028e060e */
[----:B------:R-:W-:Y:S01]  /*4d50*/  ISETP.GT.AND P6, PT, R8, RZ, P1 ;  /* 0x000000ff0800720c */ /* 0x000fe20000fc4270 */
[----:B------:R-:W-:Y:S01]  /*4d60*/  BSSY B1, `(.L_x_142) ;  /* 0x0000008000017945 */ /* 0x000fe20003800000 */
[----:B------:R-:W-:Y:S01]  /*4d70*/  FFMA R83, R83, R7, R24 ;  /* 0x0000000753537223 */ /* 0x000fe20000000018 */
[----:B----4-:R-:W-:-:S04]  /*4d80*/  IADD3 R26, P4, R18, R13, RZ ;  /* 0x0000000d121a7210 */ /* 0x010fc80007f9e0ff */
[----:B------:R1:W-:Y:S06]  /*4d90*/  @P2 STG.E desc[UR14][R32.64], R83 ;  /* 0x0000005320002986 */ /* 0x0003ec000c10190e */
[----:B------:R-:W-:Y:S05]  /*4da0*/  @!P6 BRA `(.L_x_143) ;  /* 0x00000000000ce947 */ /* 0x000fea0003800000 */
[----:B------:R-:W-:-:S04]  /*4db0*/  IADD3 R24, P2, R16, UR9, RZ ;  /* 0x0000000910187c10 */ /* 0x000fc8000ff5e0ff */
[----:B------:R-:W-:-:S05]  /*4dc0*/  IADD3.X R25, R17, UR10, RZ, P2, !PT ;  /* 0x0000000a11197c10 */ /* 0x000fca00097fe4ff */
[----:B------:R4:W5:Y:S04]  /*4dd0*/  LDG.E.LTC128B R98, desc[UR14][R24.64] ;  /* 0x0000000e18627981 */ /* 0x000968000c1e1920 */
.L_x_143:
[----:B------:R-:W-:Y:S05]  /*4de0*/  BSYNC B1 ;  /* 0x0000000000017941 */ /* 0x000fea0003800000 */
.L_x_142:
[----:B------:R-:W-:Y:S01]  /*4df0*/  ISETP.GT.AND P2, PT, R11, 0x79, PT ;  /* 0x000000790b00780c */ /* 0x000fe20003f44270 */
[----:B----45:R-:W-:Y:S01]  /*4e00*/  FMUL R25, R98, R9 ;  /* 0x0000000962197220 */ /* 0x030fe20000400000 */
        /* <DEDUP_REMOVED lines=10> */
.L_x_145:
[----:B------:R-:W-:Y:S05]  /*4eb0*/  BSYNC B1 ;  /* 0x0000000000017941 */ /* 0x000fea0003800000 */
.L_x_144:
[----:B0----5:R-:W-:Y:S01]  /*4ec0*/  FMUL R24, R98, R9 ;  /* 0x0000000962187220 */ /* 0x021fe20000400000 */
[----:B------:R-:W-:Y:S01]  /*4ed0*/  IMAD.X R29, R23, 0x1, R12, P4 ;  /* 0x00000001171d7824 */ /* 0x000fe200020e060c */
[----:B------:R-:W-:Y:S01]  /*4ee0*/  ISETP.GT.AND P1, PT, R8, 0x8, P1 ;  /* 0x000000080800780c */ /* 0x000fe20000f24270 */
[----:B------:R-:W-:Y:S01]  /*4ef0*/  BSSY B1, `(.L_x_146) ;  /* 0x0000008000017945 */ /* 0x000fe20003800000 */
[----:B------:R-:W-:Y:S01]  /*4f00*/  FFMA R85, R85, R7, R24 ;  /* 0x0000000755557223 */ /* 0x000fe20000000018 */
[----:B------:R-:W-:Y:S02]  /*4f10*/  IADD3 R12, P4, R16, UR7, RZ ;  /* 0x00000007100c7c10 */ /* 0x000fe4000ff9e0ff */
[----:B------:R-:W-:Y:S02]  /*4f20*/  IADD3 R24, P6, R18, R15, RZ ;  /* 0x0000000f12187210 */ /* 0x000fe40007fde0ff */
[----:B------:R0:W-:Y:S01]  /*4f30*/  @P5 STG.E desc[UR14][R28.64], R85 ;  /* 0x000000551c005986 */ /* 0x0001e2000c10190e */
[----:B------:R-:W-:-:S05]  /*4f40*/  IADD3.X R13, R17, UR8, RZ, P4, !PT ;  /* 0x00000008110d7c10 */ /* 0x000fca000a7fe4ff */
[----:B------:R-:W-:Y:S05]  /*4f50*/  @!P1 BRA `(.L_x_147) ;  /* 0x0000000000049947 */ /* 0x000fea0003800000 */
[----:B------:R0:W5:Y:S02]  /*4f60*/  LDG.E.LTC128B R98, desc[UR14][R12.64] ;  /* 0x0000000e0c627981 */ /* 0x000164000c1e1920 */
.L_x_147:
[----:B------:R-:W-:Y:S05]  /*4f70*/  BSYNC B1 ;  /* 0x0000000000017941 */ /* 0x000fea0003800000 */
.L_x_146:
[----:B------:R-:W-:Y:S01]  /*4f80*/  ISETP.GT.AND P2, PT, R8, 0x8, P2 ;  /* 0x000000080800780c */ /* 0x000fe20001744270 */
[----:B----45:R-:W-:Y:S01]  /*4f90*/  FMUL R11, R98, R9 ;  /* 0x00000009620b7220 */ /* 0x030fe20000400000 */
[----:B------:R-:W-:Y:S01]  /*4fa0*/  IMAD.X R25, R19, 0x1, R14, P6 ;  /* 0x0000000113197824 */ /* 0x000fe200030e060e */
[----:B------:R-:W-:Y:S02]  /*4fb0*/  BSSY B1, `(.L_x_148) ;  /* 0x0000007000017945 */ /* 0x000fe40003800000 */
[----:B------:R-:W-:-:S05]  /*4fc0*/  FFMA R11, R86, R7, R11 ;  /* 0x00000007560b7223 */ /* 0x000fca000000000b */
[----:B------:R4:W-:Y:S01]  /*4fd0*/  @P1 STG.E desc[UR14][R24.64], R11 ;  /* 0x0000000b18001986 */ /* 0x0009e2000c10190e */
[----:B0-----:R-:W-:-:S04]  /*4fe0*/  IADD3 R12, P1, R20, UR7, RZ ;  /* 0x00000007140c7c10 */ /* 0x001fc8000ff3e0ff */
[----:B------:R-:W-:Y:S01]  /*4ff0*/  IADD3.X R13, R21, UR8, RZ, P1, !PT ;  /* 0x00000008150d7c10 */ /* 0x000fe20008ffe4ff */
[----:B------:R-:W-:Y:S08]  /*5000*/  @!P2 BRA `(.L_x_149) ;  /* 0x000000000004a947 */ /* 0x000ff00003800000 */
[----:B------:R0:W5:Y:S02]  /*5010*/  LDG.E.LTC128B R98, desc[UR14][R12.64] ;  /* 0x0000000e0c627981 */ /* 0x000164000c1e1920 */
.L_x_149:
[----:B------:R-:W-:Y:S05]  /*5020*/  BSYNC B1 ;  /* 0x0000000000017941 */ /* 0x000fea0003800000 */
.L_x_148:
[----:B------:R-:W-:Y:S05]  /*5030*/  @!P2 BRA `(.L_x_150) ;  /* 0x000000140094a947 */ /* 0x000fea0003800000 */
[----:B0-----:R-:W-:Y:S01]  /*5040*/  IADD3 R12, P1, R22, R15, RZ ;  /* 0x0000000f160c7210 */ /* 0x001fe20007f3e0ff */
[----:B-----5:R-:W-:-:S04]  /*5050*/  FMUL R98, R98, R9 ;  /* 0x0000000962627220 */ /* 0x020fc80000400000 */
[----:B------:R-:W-:Y:S02]  /*5060*/  IMAD.X R13, R23, 0x1, R14, P1 ;  /* 0x00000001170d7824 */ /* 0x000fe400008e060e */
[----:B------:R-:W-:-:S05]  /*5070*/  FFMA R87, R87, R7, R98 ;  /* 0x0000000757577223 */ /* 0x000fca0000000062 */
[----:B------:R0:W-:Y:S01]  /*5080*/  STG.E desc[UR14][R12.64], R87 ;  /* 0x000000570c007986 */ /* 0x0001e2000c10190e */
[----:B------:R-:W-:Y:S05]  /*5090*/  BRA `(.L_x_150) ;  /* 0x00000014007c7947 */ /* 0x000fea0003800000 */
.L_x_27:
[----:B------:R-:W-:Y:S01]  /*50a0*/  ISETP.GT.AND P4, PT, R11, 0x1, PT ;  /* 0x000000010b00780c */ /* 0x000fe20003f84270 */
[----:B------:R-:W-:Y:S01]  /*50b0*/  ULDC.64 UR8, c[0x0][0x6c0] ;  /* 0x0001b00000087ab9 */ /* 0x000fe20000000a00 */
[-C--:B--2---:R-:W-:Y:S01]  /*50c0*/  FMUL R15, R24, R7.reuse ;  /* 0x00000007180f7220 */ /* 0x084fe20000400000 */
[----:B------:R-:W-:Y:S01]  /*50d0*/  LEA R16, P6, R90, UR8, 0x2 ;  /* 0x000000085a107c11 */ /* 0x000fe2000f8c10ff */
[-C--:B------:R-:W-:Y:S01]  /*50e0*/  FMUL R25, R25, R7.reuse ;  /* 0x0000000719197220 */ /* 0x080fe20000400000 */
[----:B------:R-:W-:Y:S01]  /*50f0*/  ISETP.GT.AND P2, PT, R8, RZ, P4 ;  /* 0x000000ff0800720c */ /* 0x000fe20002744270 */
[----:B------:R-:W-:Y:S01]  /*5100*/  IMAD.SHL.U32 R13, R100, 0x20, RZ ;  /* 0x00000020640d7824 */ /* 0x000fe200078e00ff */
[----:B------:R-:W-:Y:S01]  /*5110*/  LEA.HI.X R17, R90, UR9, R99, 0x2, P6 ;  /* 0x000000095a117c11 */ /* 0x000fe2000b0f1463 */
[-C--:B------:R-:W-:Y:S01]  /*5120*/  FMUL R89, R26, R7.reuse ;  /* 0x000000071a597220 */ /* 0x080fe20000400000 */
[-C--:B------:R-:W-:Y:S01]  /*5130*/  LEA R18, P6, R100, R16.reuse, 0x2 ;  /* 0x0000001064127211 */ /* 0x080fe200078c10ff */
[----:B------:R-:W-:Y:S01]  /*5140*/  FMUL R27, R27, R7 ;  /* 0x000000071b1b7220 */ /* 0x000fe20000400000 */
[----:B------:R-:W-:Y:S01]  /*5150*/  ISETP.GT.AND P1, PT, R8, 0x8, P1 ;  /* 0x000000080800780c */ /* 0x000fe20000f24270 */
[----:B------:R-:W-:Y:S01]  /*5160*/  @P5 STG.E desc[UR14][R16.64], R15 ;  /* 0x0000000f10005986 */ /* 0x000fe2000c10190e */
[--C-:B------:R-:W-:Y:S01]  /*5170*/  LEA.HI.X R19, R100, R17, R101.reuse, 0x2, P6 ;  /* 0x0000001164137211 */ /* 0x100fe200030f1465 */
[-C--:B------:R-:W-:Y:S01]  /*5180*/  FMUL R29, R29, R7.reuse ;  /* 0x000000071d1d7220 */ /* 0x080fe20000400000 */
[----:B------:R-:W-:Y:S01]  /*5190*/  ISETP.GT.AND P4, PT, R8, 0x8, P4 ;  /* 0x000000080800780c */ /* 0x000fe20002784270 */
[-C--:B------:R-:W-:Y:S01]  /*51a0*/  FMUL R31, R31, R7.reuse ;  /* 0x000000071f1f7220 */ /* 0x080fe20000400000 */
[----:B------:R-:W-:Y:S01]  /*51b0*/  SHF.L.U64.HI R12, R100, 0x5, R101 ;  /* 0x00000005640c7819 */ /* 0x000fe20000010265 */
[----:B------:R0:W-:Y:S01]  /*51c0*/  @P2 STG.E desc[UR14][R18.64], R25 ;  /* 0x0000001912002986 */ /* 0x0001e2000c10190e */
[----:B------:R-:W-:Y:S01]  /*51d0*/  ISETP.GT.AND P2, PT, R11, 0x8, PT ;  /* 0x000000080b00780c */ /* 0x000fe20003f44270 */
[-C--:B------:R-:W-:Y:S01]  /*51e0*/  FMUL R33, R33, R7.reuse ;  /* 0x0000000721217220 */ /* 0x080fe20000400000 */
[----:B------:R-:W-:Y:S01]  /*51f0*/  IADD3 R20, P5, R13, R16, RZ ;  /* 0x000000100d147210 */ /* 0x000fe20007fbe0ff */
[-C--:B------:R-:W-:Y:S01]  /*5200*/  FMUL R35, R35, R7.reuse ;  /* 0x0000000723237220 */ /* 0x080fe20000400000 */
[----:B------:R-:W-:Y:S01]  /*5210*/  ISETP.GT.AND P6, PT, R8, RZ, P2 ;  /* 0x000000ff0800720c */ /* 0x000fe200017c4270 */
[----:B------:R1:W-:Y:S01]  /*5220*/  @P1 STG.E desc[UR14][R16.64+0x20], R89 ;  /* 0x0000205910001986 */ /* 0x0003e2000c10190e */
[----:B------:R-:W-:Y:S01]  /*5230*/  ISETP.GT.AND P1, PT, R11, 0x9, PT ;  /* 0x000000090b00780c */ /* 0x000fe20003f24270 */
[----:B------:R-:W-:Y:S01]  /*5240*/  IMAD.X R21, R12, 0x1, R17, P5 ;  /* 0x000000010c157824 */ /* 0x000fe200028e0611 */
[----:B------:R-:W-:Y:S01]  /*5250*/  IADD3 R22, P5, R13, R18, RZ ;  /* 0x000000120d167210 */ /* 0x000fe20007fbe0ff */
[----:B------:R2:W-:Y:S01]  /*5260*/  @P4 STG.E desc[UR14][R18.64+0x20], R27 ;  /* 0x0000201b12004986 */ /* 0x0005e2000c10190e */
[----:B------:R-:W-:Y:S01]  /*5270*/  ISETP.GT.AND P4, PT, R8, RZ, P1 ;  /* 0x000000ff0800720c */ /* 0x000fe20000f84270 */
[-C--:B0-----:R-:W-:Y:S01]  /*5280*/  FMUL R25, R28, R7.reuse ;  /* 0x000000071c197220 */ /* 0x081fe20000400000 */
[----:B------:R-:W-:Y:S01]  /*5290*/  ISETP.GT.AND P2, PT, R8, 0x8, P2 ;  /* 0x000000080800780c */ /* 0x000fe20001744270 */
[----:B------:R-:W-:Y:S01]  /*52a0*/  IMAD.X R23, R12, 0x1, R19, P5 ;  /* 0x000000010c177824 */ /* 0x000fe200028e0613 */
[----:B------:R-:W-:Y:S01]  /*52b0*/  ISETP.GT.AND P1, PT, R8, 0x8, P1 ;  /* 0x000000080800780c */ /* 0x000fe20000f24270 */
[-C--:B------:R-:W-:Y:S01]  /*52c0*/  FMUL R37, R37, R7.reuse ;  /* 0x0000000725257220 */ /* 0x080fe20000400000 */
[-C--:B------:R-:W-:Y:S01]  /*52d0*/  FMUL R39, R39, R7.reuse ;  /* 0x0000000727277220 */ /* 0x080fe20000400000 */
[----:B------:R0:W-:Y:S01]  /*52e0*/  @P6 STG.E desc[UR14][R20.64], R25 ;  /* 0x0000001914006986 */ /* 0x0001e2000c10190e */
[----:B------:R-:W-:Y:S01]  /*52f0*/  IADD3 R15, P6, R13, 0x20, RZ ;  /* 0x000000200d0f7810 */ /* 0x000fe20007fde0ff */
[-C--:B-1----:R-:W-:Y:S01]  /*5300*/  FMUL R89, R30, R7.reuse ;  /* 0x000000071e597220 */ /* 0x082fe20000400000 */
[-C--:B------:R-:W-:Y:S01]  /*5310*/  FMUL R41, R41, R7.reuse ;  /* 0x0000000729297220 */ /* 0x080fe20000400000 */
[-C--:B------:R-:W-:Y:S01]  /*5320*/  FMUL R43, R43, R7.reuse ;  /* 0x000000072b2b7220 */ /* 0x080fe20000400000 */
[----:B------:R-:W-:Y:S01]  /*5330*/  IADD3 R16, P5, R15, R16, RZ ;  /* 0x000000100f107210 */ /* 0x000fe20007fbe0ff */
[----:B------:R-:W-:Y:S01]  /*5340*/  IMAD.X R14, RZ, RZ, R12, P6 ;  /* 0x000000ffff0e7224 */ /* 0x000fe200030e060c */
[----:B------:R1:W-:Y:S01]  /*5350*/  @P4 STG.E desc[UR14][R22.64], R29 ;  /* 0x0000001d16004986 */ /* 0x0003e2000c10190e */
[----:B------:R-:W-:Y:S01]  /*5360*/  ISETP.GT.AND P4, PT, R11, 0x10, PT ;  /* 0x000000100b00780c */ /* 0x000fe20003f84270 */
[-C--:B------:R-:W-:Y:S01]  /*5370*/  FMUL R45, R45, R7.reuse ;  /* 0x000000072d2d7220 */ /* 0x080fe20000400000 */
[C---:B------:R-:W-:Y:S01]  /*5380*/  IMAD.X R17, R14.reuse, 0x1, R17, P5 ;  /* 0x000000010e117824 */ /* 0x040fe200028e0611 */
[----:B--2---:R-:W-:Y:S01]  /*5390*/  IADD3 R18, P5, R15, R18, RZ ;  /* 0x000000120f127210 */ /* 0x004fe20007fbe0ff */
[-C--:B------:R-:W-:Y:S01]  /*53a0*/  FMUL R47, R47, R7.reuse ;  /* 0x000000072f2f7220 */ /* 0x080fe20000400000 */
[----:B------:R-:W-:Y:S01]  /*53b0*/  IADD3 R24, P6, R13, R20, RZ ;  /* 0x000000140d187210 */ /* 0x000fe20007fde0ff */
[-C--:B------:R-:W-:Y:S01]  /*53c0*/  FMUL R49, R49, R7.reuse ;  /* 0x0000000731317220 */ /* 0x080fe20000400000 */
[----:B------:R2:W-:Y:S01]  /*53d0*/  @P2 STG.E desc[UR14][R16.64], R89 ;  /* 0x0000005910002986 */ /* 0x0005e2000c10190e */
[----:B------:R-:W-:Y:S01]  /*53e0*/  IMAD.X R19, R14, 0x1, R19, P5 ;  /* 0x000000010e137824 */ /* 0x000fe200028e0613 */
[----:B------:R-:W-:Y:S01]  /*53f0*/  ISETP.GT.AND P5, PT, R8, RZ, P4 ;  /* 0x000000ff0800720c */ /* 0x000fe200027a4270 */
[----:B0-----:R-:W-:Y:S01]  /*5400*/  IMAD.X R25, R12, 0x1, R21, P6 ;  /* 0x000000010c197824 */ /* 0x001fe200030e0615 */
[----:B------:R-:W-:Y:S01]  /*5410*/  ISETP.GT.AND P2, PT, R11, 0x11, PT ;  /* 0x000000110b00780c */ /* 0x000fe20003f44270 */
[-C--:B-1----:R-:W-:Y:S01]  /*5420*/  FMUL R29, R32, R7.reuse ;  /* 0x00000007201d7220 */ /* 0x082fe20000400000 */
[----:B------:R0:W-:Y:S01]  /*5430*/  @P1 STG.E desc[UR14][R18.64], R31 ;  /* 0x0000001f12001986 */ /* 0x0001e2000c10190e */
[----:B------:R-:W-:Y:S01]  /*5440*/  IADD3 R26, P6, R13, R22, RZ ;  /* 0x000000160d1a7210 */ /* 0x000fe20007fde0ff */
[-C--:B------:R-:W-:Y:S01]  /*5450*/  FMUL R51, R51, R7.reuse ;  /* 0x0000000733337220 */ /* 0x080fe20000400000 */
[C---:B------:R-:W-:Y:S01]  /*5460*/  ISETP.GT.AND P1, PT, R8.reuse, RZ, P2 ;  /* 0x000000ff0800720c */ /* 0x040fe20001724270 */
[-C--:B------:R-:W-:Y:S01]  /*5470*/  FMUL R53, R53, R7.reuse ;  /* 0x0000000735357220 */ /* 0x080fe20000400000 */
[----:B------:R-:W-:Y:S01]  /*5480*/  ISETP.GT.AND P4, PT, R8, 0x8, P4 ;  /* 0x000000080800780c */ /* 0x000fe20002784270 */
[----:B------:R-:W-:Y:S01]  /*5490*/  IMAD.X R27, R12, 0x1, R23, P6 ;  /* 0x000000010c1b7824 */ /* 0x000fe200030e0617 */
[----:B------:R-:W-:Y:S01]  /*54a0*/  ISETP.GT.AND P2, PT, R8, 0x8, P2 ;  /* 0x000000080800780c */ /* 0x000fe20001744270 */
[-C--:B------:R-:W-:Y:S01]  /*54b0*/  FMUL R55, R55, R7.reuse ;  /* 0x0000000737377220 */ /* 0x080fe20000400000 */
[----:B------:R1:W-:Y:S01]  /*54c0*/  @P5 STG.E desc[UR14][R24.64], R29 ;  /* 0x0000001d18005986 */ /* 0x0003e2000c10190e */
[----:B--2---:R-:W-:Y:S01]  /*54d0*/  IADD3 R16, P5, R15, R20, RZ ;  /* 0x000000140f107210 */ /* 0x004fe20007fbe0ff */
[-C--:B------:R-:W-:Y:S01]  /*54e0*/  FMUL R57, R57, R7.reuse ;  /* 0x0000000739397220 */ /* 0x080fe20000400000 */
[-C--:B0-----:R-:W-:Y:S01]  /*54f0*/  FMUL R31, R34, R7.reuse ;  /* 0x00000007221f7220 */ /* 0x081fe20000400000 */
[----:B------:R-:W-:Y:S01]  /*5500*/  IADD3 R20, P6, R13, R24, RZ ;  /* 0x000000180d147210 */ /* 0x000fe20007fde0ff */
[-C--:B------:R-:W-:Y:S01]  /*5510*/  FMUL R59, R59, R7.reuse ;  /* 0x000000073b3b7220 */ /* 0x080fe20000400000 */
[----:B------:R-:W-:Y:S01]  /*5520*/  IMAD.X R17, R14, 0x1, R21, P5 ;  /* 0x000000010e117824 */ /* 0x000fe200028e0615 */
[----:B------:R-:W-:Y:S01]  /*5530*/  IADD3 R18, P5, R15, R22, RZ ;  /* 0x000000160f127210 */ /* 0x000fe20007fbe0ff */
[----:B------:R-:W-:Y:S01]  /*5540*/  @P1 STG.E desc[UR14][R26.64], R33 ;  /* 0x000000211a001986 */ /* 0x000fe2000c10190e */
[----:B------:R-:W-:Y:S01]  /*5550*/  ISETP.GT.AND P1, PT, R11, 0x18, PT ;  /* 0x000000180b00780c */ /* 0x000fe20003f24270 */
[----:B------:R-:W-:Y:S01]  /*5560*/  IMAD.X R21, R12, 0x1, R25, P6 ;  /* 0x000000010c157824 */ /* 0x000fe200030e0619 */
[----:B------:R-:W-:Y:S01]  /*5570*/  IADD3 R22, P6, R13, R26, RZ ;  /* 0x0000001a0d167210 */ /* 0x000fe20007fde0ff */
[----:B------:R-:W-:Y:S01]  /*5580*/  IMAD.X R19, R14, 0x1, R23, P5 ;  /* 0x000000010e137824 */ /* 0x000fe200028e0617 */
[----:B------:R-:W-:Y:S01]  /*5590*/  ISETP.GT.AND P5, PT, R8, RZ, P1 ;  /* 0x000000ff0800720c */ /* 0x000fe20000fa4270 */
[----:B------:R0:W-:Y:S01]  /*55a0*/  @P4 STG.E desc[UR14][R16.64], R31 ;  /* 0x0000001f10004986 */ /* 0x0001e2000c10190e */
[----:B------:R-:W-:Y:S01]  /*55b0*/  ISETP.GT.AND P4, PT, R11, 0x19, PT ;  /* 0x000000190b00780c */ /* 0x000fe20003f84270 */
[-C--:B-1----:R-:W-:Y:S01]  /*55c0*/  FMUL R29, R36, R7.reuse ;  /* 0x00000007241d7220 */ /* 0x082fe20000400000 */
[C---:B------:R-:W-:Y:S01]  /*55d0*/  ISETP.GT.AND P1, PT, R8.reuse, 0x8, P1 ;  /* 0x000000080800780c */ /* 0x040fe20000f24270 */
[----:B------:R1:W-:Y:S01]  /*55e0*/  @P2 STG.E desc[UR14][R18.64], R35 ;  /* 0x0000002312002986 */ /* 0x0003e2000c10190e */
[----:B------:R-:W-:Y:S01]  /*55f0*/  ISETP.GT.AND P2, PT, R8, RZ, P4 ;  /* 0x000000ff0800720c */ /* 0x000fe20002744270 */
[----:B------:R-:W-:Y:S01]  /*5600*/  IMAD.X R23, R12, 0x1, R27, P6 ;  /* 0x000000010c177824 */ /* 0x000fe200030e061b */
[----:B------:R-:W-:Y:S01]  /*5610*/  ISETP.GT.AND P4, PT, R8, 0x8, P4 ;  /* 0x000000080800780c */ /* 0x000fe20002784270 */
[-C--:B------:R-:W-:Y:S01]  /*5620*/  FMUL R61, R61, R7.reuse ;  /* 0x000000073d3d7220 */ /* 0x080fe20000400000 */
[-C--:B------:R-:W-:Y:S01]  /*5630*/  FMUL R63, R63, R7.reuse ;  /* 0x000000073f3f7220 */ /* 0x080fe20000400000 */
[-C--:B------:R-:W-:Y:S01]  /*5640*/  FMUL R65, R65, R7.reuse ;  /* 0x0000000741417220 */ /* 0x080fe20000400000 */
[-C--:B------:R-:W-:Y:S01]  /*5650*/  FMUL R67, R67, R7.reuse ;  /* 0x0000000743437220 */ /* 0x080fe20000400000 */
[----:B------:R2:W-:Y:S01]  /*5660*/  @P5 STG.E desc[UR14][R20.64], R29 ;  /* 0x0000001d14005986 */ /* 0x0005e2000c10190e */
[----:B0-----:R-:W-:Y:S01]  /*5670*/  IADD3 R16, P5, R15, R24, RZ ;  /* 0x000000180f107210 */ /* 0x001fe20007fbe0ff */
[-C--:B------:R-:W-:Y:S01]  /*5680*/  FMUL R31, R38, R7.reuse ;  /* 0x00000007261f7220 */ /* 0x080fe20000400000 */
[----:B------:R-:W-:Y:S01]  /*5690*/  IADD3 R24, P6, R13, R20, RZ ;  /* 0x000000140d187210 */ /* 0x000fe20007fde0ff */
[-C--:B------:R-:W-:Y:S01]  /*56a0*/  FMUL R69, R69, R7.reuse ;  /* 0x0000000745457220 */ /* 0x080fe20000400000 */
[-C--:B------:R-:W-:Y:S01]  /*56b0*/  FMUL R71, R71, R7.reuse ;  /* 0x0000000747477220 */ /* 0x080fe20000400000 */
[----:B------:R-:W-:Y:S01]  /*56c0*/  IMAD.X R17, R14, 0x1, R25, P5 ;  /* 0x000000010e117824 */ /* 0x000fe200028e0619 */
[----:B-1----:R-:W-:Y:S01]  /*56d0*/  IADD3 R18, P5, R15, R26, RZ ;  /* 0x0000001a0f127210 */ /* 0x002fe20007fbe0ff */
        /* <DEDUP_REMOVED lines=8> */
[-C--:B--2---:R-:W-:Y:S01]  /*5760*/  FMUL R29, R40, R7.reuse ;  /* 0x00000007281d7220 */ /* 0x084fe20000400000 */
        /* <DEDUP_REMOVED lines=32> */
[----:B------:R-:W-:-:S03]  /*5970*/  FMUL R87, R87, R7 ;  /* 0x0000000757577220 */ /* 0x000fc60000400000 */
[----:B------:R2:W-:Y:S01]  /*5980*/  @P5 STG.E desc[UR14][R20.64], R29 ;  /* 0x0000001d14005986 */ /* 0x0005e2000c10190e */
[----:B0-----:R-:W-:Y:S01]  /*5990*/  IADD3 R16, P5, R15, R24, RZ ;  /* 0x000000180f107210 */ /* 0x001fe20007fbe0ff */
[----:B------:R-:W-:Y:S01]  /*59a0*/  FMUL R31, R46, R7 ;  /* 0x000000072e1f7220 */ /* 0x000fe20000400000 */
[----:B------:R-:W-:-:S03]  /*59b0*/  IADD3 R24, P6, R13, R20, RZ ;  /* 0x000000140d187210 */ /* 0x000fc60007fde0ff */
        /* <DEDUP_REMOVED lines=10> */
[----:B--2---:R-:W-:Y:S01]  /*5a60*/  FMUL R29, R48, R7 ;  /* 0x00000007301d7220 */ /* 0x004fe20000400000 */
[C---:B------:R-:W-:Y:S01]  /*5a70*/  ISETP.GT.AND P1, PT, R8.reuse, 0x8, P1 ;  /* 0x000000080800780c */ /* 0x040fe20000f24270 */
[----:B------:R1:W-:Y:S01]  /*5a80*/  @P2 STG.E desc[UR14][R18.64], R47 ;  /* 0x0000002f12002986 */ /* 0x0003e2000c10190e */
[----:B------:R-:W-:Y:S01]  /*5a90*/  ISETP.GT.AND P2, PT, R8, RZ, P4 ;  /* 0x000000ff0800720c */ /* 0x000fe20002744270 */
[----:B------:R-:W-:Y:S01]  /*5aa0*/  IMAD.X R27, R12, 0x1, R23, P6 ;  /* 0x000000010c1b7824 */ /* 0x000fe200030e0617 */
[----:B------:R-:W-:-:S05]  /*5ab0*/  ISETP.GT.AND P4, PT, R8, 0x8, P4 ;  /* 0x000000080800780c */ /* 0x000fca0002784270 */
        /* <DEDUP_REMOVED lines=135> */
[----:B------:R-:W-:Y:S01]  /*6330*/  IMAD.X R23, R12, 0x1, R27, P6 ;  /* 0x000000010c177824 */ /* 0x000fe200030e061b */
[----:B------:R1:W-:Y:S01]  /*6340*/  @P4 STG.E desc[UR14][R18.64], R75 ;  /* 0x0000004b12004986 */ /* 0x0003e2000c10190e */
[----:B------:R-:W-:-:S02]  /*6350*/  ISETP.GT.AND P4, PT, R8, RZ, P1 ;  /* 0x000000ff0800720c */ /* 0x000fc40000f84270 */
[C---:B------:R-:W-:Y:S02]  /*6360*/  ISETP.GT.AND P2, PT, R8.reuse, 0x8, P2 ;  /* 0x000000080800780c */ /* 0x040fe40001744270 */
[----:B------:R-:W-:-:S03]  /*6370*/  ISETP.GT.AND P1, PT, R8, 0x8, P1 ;  /* 0x000000080800780c */ /* 0x000fc60000f24270 */
        /* <DEDUP_REMOVED lines=21> */
[C---:B0-----:R-:W-:Y:S01]  /*64d0*/  IADD3 R16, P5, R15.reuse, R20, RZ ;  /* 0x000000140f107210 */ /* 0x041fe20007fbe0ff */
[----:B------:R-:W-:Y:S01]  /*64e0*/  FMUL R31, R82, R7 ;  /* 0x00000007521f7220 */ /* 0x000fe20000400000 */
[----:B-1----:R-:W-:-:S03]  /*64f0*/  IADD3 R18, P6, R15, R22, RZ ;  /* 0x000000160f127210 */ /* 0x002fc60007fde0ff */
[C---:B------:R-:W-:Y:S01]  /*6500*/  IMAD.X R17, R14.reuse, 0x1, R21, P5 ;  /* 0x000000010e117824 */ /* 0x040fe200028e0615 */
[----:B------:R0:W-:Y:S01]  /*6510*/  @P1 STG.E desc[UR14][R26.64], R81 ;  /* 0x000000511a001986 */ /* 0x0001e2000c10190e */
[C---:B------:R-:W-:Y:S01]  /*6520*/  ISETP.GT.AND P1, PT, R11.reuse, 0x78, PT ;  /* 0x000000780b00780c */ /* 0x040fe20003f24270 */
[----:B------:R-:W-:Y:S01]  /*6530*/  IMAD.X R19, R14, 0x1, R23, P6 ;  /* 0x000000010e137824 */ /* 0x000fe200030e0617 */
[----:B------:R-:W-:Y:S01]  /*6540*/  ISETP.GT.AND P5, PT, R11, 0x79, PT ;  /* 0x000000790b00780c */ /* 0x000fe20003fa4270 */
[----:B------:R0:W-:Y:S01]  /*6550*/  @P4 STG.E desc[UR14][R16.64], R31 ;  /* 0x0000001f10004986 */ /* 0x0001e2000c10190e */
[-C--:B------:R-:W-:Y:S01]  /*6560*/  IADD3 R20, P4, R13, R24.reuse, RZ ;  /* 0x000000180d147210 */ /* 0x080fe20007f9e0ff */
[----:B------:R-:W-:Y:S01]  /*6570*/  FMUL R11, R84, R7 ;  /* 0x00000007540b7220 */ /* 0x000fe20000400000 */
[----:B--2---:R-:W-:Y:S01]  /*6580*/  IADD3 R24, P6, R15, R24, RZ ;  /* 0x000000180f187210 */ /* 0x004fe20007fde0ff */
[----:B------:R0:W-:Y:S01]  /*6590*/  @P2 STG.E desc[UR14][R18.64], R83 ;  /* 0x0000005312002986 */ /* 0x0001e2000c10190e */
[----:B------:R-:W-:Y:S01]  /*65a0*/  ISETP.GT.AND P2, PT, R8, RZ, P1 ;  /* 0x000000ff0800720c */ /* 0x000fe20000f44270 */
[--C-:B------:R-:W-:Y:S01]  /*65b0*/  IMAD.X R21, R12, 0x1, R25.reuse, P4 ;  /* 0x000000010c157824 */ /* 0x100fe200020e0619 */
[----:B------:R-:W-:Y:S01]  /*65c0*/  ISETP.GT.AND P4, PT, R8, RZ, P5 ;  /* 0x000000ff0800720c */ /* 0x000fe20002f84270 */
[----:B------:R-:W-:Y:S01]  /*65d0*/  IMAD.X R25, R14, 0x1, R25, P6 ;  /* 0x000000010e197824 */ /* 0x000fe200030e0619 */
[----:B------:R-:W-:-:S02]  /*65e0*/  IADD3 R22, P6, R13, R26, RZ ;  /* 0x0000001a0d167210 */ /* 0x000fc40007fde0ff */
[C---:B------:R-:W-:Y:S02]  /*65f0*/  ISETP.GT.AND P1, PT, R8.reuse, 0x8, P1 ;  /* 0x000000080800780c */ /* 0x040fe40000f24270 */
[----:B------:R-:W-:Y:S01]  /*6600*/  ISETP.GT.AND P5, PT, R8, 0x8, P5 ;  /* 0x000000080800780c */ /* 0x000fe20002fa4270 */
[--C-:B------:R-:W-:Y:S01]  /*6610*/  IMAD.X R23, R12, 0x1, R27.reuse, P6 ;  /* 0x000000010c177824 */ /* 0x100fe200030e061b */
[----:B------:R-:W-:Y:S01]  /*6620*/  IADD3 R12, P6, R15, R26, RZ ;  /* 0x0000001a0f0c7210 */ /* 0x000fe20007fde0ff */
[----:B------:R-:W-:Y:S02]  /*6630*/  FMUL R15, R86, R7 ;  /* 0x00000007560f7220 */ /* 0x000fe40000400000 */
[----:B------:R0:W-:Y:S02]  /*6640*/  @P2 STG.E desc[UR14][R20.64], R11 ;  /* 0x0000000b14002986 */ /* 0x0001e4000c10190e */
[----:B------:R-:W-:Y:S02]  /*6650*/  IMAD.X R13, R14, 0x1, R27, P6 ;  /* 0x000000010e0d7824 */ /* 0x000fe400030e061b */
[----:B------:R0:W-:Y:S04]  /*6660*/  @P4 STG.E desc[UR14][R22.64], R85 ;  /* 0x0000005516004986 */ /* 0x0001e8000c10190e */
[----:B------:R0:W-:Y:S04]  /*6670*/  @P1 STG.E desc[UR14][R24.64], R15 ;  /* 0x0000000f18001986 */ /* 0x0001e8000c10190e */
[----:B------:R0:W-:Y:S02]  /*6680*/  @P5 STG.E desc[UR14][R12.64], R87 ;  /* 0x000000570c005986 */ /* 0x0001e4000c10190e */
.L_x_150:
[----:B------:R-:W-:Y:S05]  /*6690*/  BSYNC B0 ;  /* 0x0000000000007941 */ /* 0x000fea0003800000 */
.L_x_26:
[----:B------:R-:W-:Y:S01]  /*66a0*/  ULDC UR8, c[0x0][0xc] ;  /* 0x0000030000087ab9 */ /* 0x000fe20000000800 */
[----:B------:R-:W-:Y:S01]  /*66b0*/  ULDC UR9, c[0x0][0x10] ;  /* 0x0000040000097ab9 */ /* 0x000fe20000000800 */
[----:B0---4-:R-:W0:Y:S01]  /*66c0*/  LDC R11, c[0x0][0x14] ;  /* 0x00000500ff0b7b82 */ /* 0x011e220000000800 */
[----:B------:R-:W-:Y:S01]  /*66d0*/  UIMAD.WIDE.U32 UR8, UR8, UR9, URZ ;  /* 0x00000009080872a5 */ /* 0x000fe2000f8e003f */
[----:B------:R-:W-:Y:S01]  /*66e0*/  PRMT R8, RZ, 0x7610, R8 ;  /* 0x00007610ff087816 */ /* 0x000fe20000000008 */
[----:B------:R-:W-:Y:S02]  /*66f0*/  IMAD.MOV.U32 R18, RZ, RZ, -0x1 ;  /* 0xffffffffff127424 */ /* 0x000fe400078e00ff */
[----:B------:R-:W-:Y:S02]  /*6700*/  IMAD.MOV.U32 R12, RZ, RZ, -0x1 ;  /* 0xffffffffff0c7424 */ /* 0x000fe400078e00ff */
[----:B0-----:R-:W-:-:S04]  /*6710*/  IMAD.WIDE.U32 R2, R11, UR8, R2 ;  /* 0x000000080b027c25 */ /* 0x001fc8000f8e0002 */
[----:B------:R-:W-:Y:S01]  /*6720*/  IMAD R11, R11, UR9, RZ ;  /* 0x000000090b0b7c24 */ /* 0x000fe2000f8e02ff */
[----:B------:R-:W-:Y:S02]  /*6730*/  ULDC.64 UR8, c[0x0][0x750] ;  /* 0x0001d40000087ab9 */ /* 0x000fe40000000a00 */
[----:B------:R-:W-:Y:S01]  /*6740*/  ISETP.GE.U32.AND P1, PT, R2, UR8, PT ;  /* 0x0000000802007c0c */ /* 0x000fe2000bf26070 */
[----:B------:R-:W-:-:S05]  /*6750*/  IMAD.IADD R3, R3, 0x1, R11 ;  /* 0x0000000103037824 */ /* 0x000fca00078e020b */
[----:B------:R-:W-:-:S13]  /*6760*/  ISETP.GE.U32.AND.EX P1, PT, R3, UR9, PT, P1 ;  /* 0x0000000903007c0c */ /* 0x000fda000bf26110 */
[----:B------:R-:W-:Y:S05]  /*6770*/  @P1 BRA `(.L_x_151) ;  /* 0x0000000400641947 */ /* 0x000fea0003800000 */
[----:B------:R-:W0:Y:S01]  /*6780*/  S2R R18, SR_CTAID.X ;  /* 0x0000000000127919 */ /* 0x000e220000002500 */
[----:B---3--:R-:W3:Y:S01]  /*6790*/  LDC.64 R16, c[0x0][0x728] ;  /* 0x0001ca00ff107b82 */ /* 0x008ee20000000a00 */
[----:B------:R-:W-:Y:S01]  /*67a0*/  ULDC UR7, c[0x0][0x150] ;  /* 0x0000540000077ab9 */ /* 0x000fe20000000800 */
[----:B------:R-:W-:Y:S01]  /*67b0*/  IMAD.MOV.U32 R14, RZ, RZ, R2 ;  /* 0x000000ffff0e7224 */ /* 0x000fe200078e0002 */
[----:B------:R-:W4:Y:S01]  /*67c0*/  S2R R24, SR_CTAID.Y ;  /* 0x0000000000187919 */ /* 0x000f220000002600 */
[----:B------:R-:W-:-:S04]  /*67d0*/  IMAD.MOV.U32 R15, RZ, RZ, R3 ;  /* 0x000000ffff0f7224 */ /* 0x000fc800078e0003 */
[----:B------:R-:W1:Y:S08]  /*67e0*/  LDC R23, c[0x0][0x144] ;  /* 0x00005100ff177b82 */ /* 0x000e700000000800 */
[----:B------:R-:W1:Y:S08]  /*67f0*/  LDC R8, c[0x0][0x730] ;  /* 0x0001cc00ff087b82 */ /* 0x000e700000000800 */
[----:B------:R-:W1:Y:S01]  /*6800*/  LDC.64 R20, c[0x0][0x720] ;  /* 0x0001c800ff147b82 */ /* 0x000e620000000a00 */
[----:B---3--:R-:W-:-:S04]  /*6810*/  ISETP.NE.U32.AND P1, PT, R16, RZ, PT ;  /* 0x000000ff1000720c */ /* 0x008fc80003f25070 */
[----:B------:R-:W-:Y:S02]  /*6820*/  ISETP.NE.AND.EX P1, PT, R17, RZ, PT, P1 ;  /* 0x000000ff1100720c */ /* 0x000fe40003f25310 */
[----:B0-----:R-:W-:-:S05]  /*6830*/  I2FP.F32.U32 R10, R18 ;  /* 0x00000012000a7245 */ /* 0x001fca0000201000 */
[----:B------:R-:W-:-:S04]  /*6840*/  FMUL R10, R10, UR7 ;  /* 0x000000070a0a7c20 */ /* 0x000fc80008400000 */
[----:B------:R0:W3:Y:S02]  /*6850*/  F2I.U32.TRUNC.NTZ R22, R10 ;  /* 0x0000000a00167305 */ /* 0x0000e4000020f000 */
[----:B----4-:R-:W-:Y:S05]  /*6860*/  @!P1 BRA `(.L_x_152) ;  /* 0x0000000000289947 */ /* 0x010fea0003800000 */
[----:B------:R-:W4:Y:S02]  /*6870*/  LDC R11, c[0x0][0x734] ;  /* 0x0001cd00ff0b7b82 */ /* 0x000f240000000800 */
[----:B----4-:R-:W-:-:S05]  /*6880*/  IADD3 R15, P1, R2, R11, RZ ;  /* 0x0000000b020f7210 */ /* 0x010fca0007f3e0ff */
[----:B------:R-:W-:-:S04]  /*6890*/  IMAD.X R19, RZ, RZ, R3, P1 ;  /* 0x000000ffff137224 */ /* 0x000fc800008e0603 */
[----:B0-----:R-:W-:-:S04]  /*68a0*/  IMAD.WIDE.U32 R10, R19, R16, RZ ;  /* 0x00000010130a7225 */ /* 0x001fc800078e00ff */
[----:B------:R-:W-:-:S04]  /*68b0*/  IMAD.WIDE.U32 R12, P1, R15, R17, R10 ;  /* 0x000000110f0c7225 */ /* 0x000fc8000782000a */
[----:B------:R-:W-:-:S04]  /*68c0*/  IMAD.WIDE.U32 R10, R15, R16, RZ ;  /* 0x000000100f0a7225 */ /* 0x000fc800078e00ff */
[----:B------:R-:W-:Y:S01]  /*68d0*/  IMAD.X R15, RZ, RZ, RZ, P1 ;  /* 0x000000ffff0f7224 */ /* 0x000fe200008e06ff */
[----:B------:R-:W-:Y:S01]  /*68e0*/  IADD3 RZ, P1, R11, R12, RZ ;  /* 0x0000000c0bff7210 */ /* 0x000fe20007f3e0ff */
[----:B------:R-:W-:-:S04]  /*68f0*/  IMAD.MOV.U32 R14, RZ, RZ, R13 ;  /* 0x000000ffff0e7224 */ /* 0x000fc800078e000d */
[----:B------:R-:W-:-:S08]  /*6900*/  IMAD.WIDE.U32.X R14, R19, R17, R14, P1 ;  /* 0x00000011130e7225 */ /* 0x000fd000008e040e */
.L_x_152:
[----:B------:R-:W4:Y:S01]  /*6910*/  LDC.64 R28, c[0x0][0x740] ;  /* 0x0001d000ff1c7b82 */ /* 0x000f220000000a00 */
[-CC-:B-1----:R-:W-:Y:S01]  /*6920*/  SHF.R.U64 R19, R14, R8.reuse, R15.reuse ;  /* 0x000000080e137219 */ /* 0x182fe2000000120f */
[----:B---3--:R-:W-:Y:S01]  /*6930*/  IMAD.MOV R22, RZ, RZ, -R22 ;  /* 0x000000ffff167224 */ /* 0x008fe200078e0a16 */
[----:B------:R-:W-:Y:S01]  /*6940*/  SHF.R.U32.HI R8, RZ, R8, R15 ;  /* 0x00000008ff087219 */ /* 0x000fe2000001160f */
[----:B------:R-:W-:Y:S01]  /*6950*/  ULDC UR7, c[0x0][0x154] ;  /* 0x0000550000077ab9 */ /* 0x000fe20000000800 */
[----:B------:R-:W-:Y:S01]  /*6960*/  IADD3 R13, P1, RZ, -R19, RZ ;  /* 0x80000013ff0d7210 */ /* 0x000fe20007f3e0ff */
[----:B------:R-:W-:Y:S02]  /*6970*/  IMAD R25, R23, R22, R18 ;  /* 0x0000001617197224 */ /* 0x000fe400078e0212 */
[----:B------:R-:W1:Y:S01]  /*6980*/  LDC R12, c[0x0][0x718] ;  /* 0x0001c600ff0c7b82 */ /* 0x000e620000000800 */
[----:B------:R-:W-:Y:S02]  /*6990*/  IMAD.MOV.U32 R15, RZ, RZ, 0x1 ;  /* 0x00000001ff0f7424 */ /* 0x000fe400078e00ff */
[----:B------:R-:W-:-:S04]  /*69a0*/  IMAD.X R11, RZ, RZ, ~R8, P1 ;  /* 0x000000ffff0b7224 */ /* 0x000fc800008e0e08 */
[-C--:B------:R-:W-:Y:S01]  /*69b0*/  IMAD R8, R11, R20.reuse, RZ ;  /* 0x000000140b087224 */ /* 0x080fe200078e02ff */
[----:B------:R-:W3:Y:S01]  /*69c0*/  LDC R14, c[0x0][0x708] ;  /* 0x0001c200ff0e7b82 */ /* 0x000ee20000000800 */
[----:B0-----:R-:W-:-:S04]  /*69d0*/  IMAD.WIDE.U32 R10, R13, R20, R2 ;  /* 0x000000140d0a7225 */ /* 0x001fc800078e0002 */
[----:B------:R-:W-:Y:S01]  /*69e0*/  IMAD R13, R13, R21, R8 ;  /* 0x000000150d0d7224 */ /* 0x000fe200078e0208 */
[----:B------:R-:W-:Y:S02]  /*69f0*/  I2FP.F32.U32 R8, R24 ;  /* 0x0000001800087245 */ /* 0x000fe40000201000 */
[----:B------:R-:W0:Y:S01]  /*6a00*/  LDC R26, c[0x0][0x758] ;  /* 0x0001d600ff1a7b82 */ /* 0x000e220000000800 */
[----:B------:R-:W-:Y:S01]  /*6a10*/  IMAD.IADD R11, R11, 0x1, R13 ;  /* 0x000000010b0b7824 */ /* 0x000fe200078e020d */
[----:B----4-:R-:W-:Y:S01]  /*6a20*/  ISETP.NE.U32.AND P1, PT, R28, RZ, PT ;  /* 0x000000ff1c00720c */ /* 0x010fe20003f25070 */
[----:B------:R-:W-:Y:S01]  /*6a30*/  FMUL R8, R8, UR7 ;  /* 0x0000000708087c20 */ /* 0x000fe20008400000 */
[----:B------:R-:W-:Y:S02]  /*6a40*/  IMAD.MOV.U32 R13, RZ, RZ, -0x1 ;  /* 0xffffffffff0d7424 */ /* 0x000fe400078e00ff */
[----:B------:R-:W-:Y:S01]  /*6a50*/  ISETP.NE.AND.EX P1, PT, R29, RZ, PT, P1 ;  /* 0x000000ff1d00720c */ /* 0x000fe20003f25310 */
[----:B------:R4:W0:Y:S01]  /*6a60*/  F2I.U32.TRUNC.NTZ R21, R8 ;  /* 0x0000000800157305 */ /* 0x000822000020f000 */
[----:B------:R-:W2:Y:S01]  /*6a70*/  LDC R23, c[0x0][0x148] ;  /* 0x00005200ff177b82 */ /* 0x000ea20000000800 */
[----:B-1----:R-:W-:-:S02]  /*6a80*/  SHF.R.U64 R18, R10, R12, R11 ;  /* 0x0000000c0a127219 */ /* 0x002fc4000000120b */
[----:B------:R-:W-:-:S05]  /*6a90*/  SHF.R.U32.HI R11, RZ, R12, R11 ;  /* 0x0000000cff0b7219 */ /* 0x000fca000001160b */
[----:B------:R-:W1:Y:S01]  /*6aa0*/  LDC R22, c[0x0][0x700] ;  /* 0x0001c000ff167b82 */ /* 0x000e620000000800 */
[-CC-:B---3--:R-:W-:Y:S02]  /*6ab0*/  SHF.R.U64 R16, R18, R14.reuse, R11.reuse ;  /* 0x0000000e12107219 */ /* 0x188fe4000000120b */
[----:B------:R-:W-:-:S05]  /*6ac0*/  SHF.R.U32.HI R11, RZ, R14, R11 ;  /* 0x0000000eff0b7219 */ /* 0x000fca000001160b */
[----:B------:R-:W3:Y:S01]  /*6ad0*/  LDC R30, c[0x0][0x748] ;  /* 0x0001d200ff1e7b82 */ /* 0x000ee20000000800 */
[-CC-:B0-----:R-:W-:Y:S02]  /*6ae0*/  SHF.R.U64 R20, R16, R26.reuse, R11.reuse ;  /* 0x0000001a10147219 */ /* 0x181fe4000000120b */
[-C--:B------:R-:W-:Y:S02]  /*6af0*/  SHF.L.U32 R13, R13, R26.reuse, RZ ;  /* 0x0000001a0d0d7219 */ /* 0x080fe400000006ff */
[-C--:B------:R-:W-:Y:S01]  /*6b00*/  SHF.R.U32.HI R11, RZ, R26.reuse, R11 ;  /* 0x0000001aff0b7219 */ /* 0x080fe2000001160b */
[----:B------:R-:W-:Y:S01]  /*6b10*/  IMAD.MOV.U32 R10, RZ, RZ, R20 ;  /* 0x000000ffff0a7224 */ /* 0x000fe200078e0014 */
[----:B------:R-:W-:Y:S01]  /*6b20*/  SHF.L.U32 R26, R15, R26, RZ ;  /* 0x0000001a0f1a7219 */ /* 0x000fe200000006ff */
[----:B------:R-:W0:Y:S01]  /*6b30*/  LDC R31, c[0x0][0x738] ;  /* 0x0001ce00ff1f7b82 */ /* 0x000e220000000800 */
[----:B------:R-:W-:-:S07]  /*6b40*/  LOP3.LUT R27, RZ, R13, RZ, 0x33, !PT ;  /* 0x0000000dff1b7212 */ /* 0x000fce00078e33ff */
[----:B------:R-:W0:Y:S01]  /*6b50*/  LDC R32, c[0x0][0x710] ;  /* 0x0001c400ff207b82 */ /* 0x000e220000000800 */
[----:B----4-:R-:W-:Y:S05]  /*6b60*/  @!P1 BRA `(.L_x_153) ;  /* 0x0000000000289947 */ /* 0x010fea0003800000 */
        /* <DEDUP_REMOVED lines=10> */
.L_x_153:
[----:B---3--:R-:W-:Y:S01]  /*6c10*/  SHF.R.U64 R8, R10, R30, R11 ;  /* 0x0000001e0a087219 */ /* 0x008fe2000000120b */
[----:B-1----:R-:W-:Y:S01]  /*6c20*/  VIADD R15, R22, 0xffffffff ;  /* 0xffffffff160f7836 */ /* 0x002fe20000000000 */
[----:B------:R-:W-:Y:S01]  /*6c30*/  LOP3.LUT R13, R16, R27, RZ, 0xc0, !PT ;  /* 0x0000001b100d7212 */ /* 0x000fe200078ec0ff */
[----:B------:R-:W-:Y:S02]  /*6c40*/  IMAD.MOV R21, RZ, RZ, -R21 ;  /* 0x000000ffff157224 */ /* 0x000fe400078e0a15 */
[----:B------:R-:W-:Y:S02]  /*6c50*/  IMAD.MOV R11, RZ, RZ, -R8 ;  /* 0x000000ffff0b7224 */ /* 0x000fe400078e0a08 */
[----:B------:R-:W-:Y:S01]  /*6c60*/  IMAD R10, R26, R8, R13 ;  /* 0x000000081a0a7224 */ /* 0x000fe200078e020d */
[----:B------:R-:W-:Y:S01]  /*6c70*/  LOP3.LUT R13, R18, R15, RZ, 0xc0, !PT ;  /* 0x0000000f120d7212 */ /* 0x000fe200078ec0ff */
[----:B--2---:R-:W-:Y:S02]  /*6c80*/  @P3 IMAD R25, R23, R21, R24 ;  /* 0x0000001517193224 */ /* 0x004fe400078e0218 */
[----:B0-----:R-:W-:-:S02]  /*6c90*/  IMAD R8, R11, R31, R20 ;  /* 0x0000001f0b087224 */ /* 0x001fc400078e0214 */
[----:B------:R-:W-:Y:S02]  /*6ca0*/  IMAD R10, R10, R32, R25 ;  /* 0x000000200a0a7224 */ /* 0x000fe400078e0219 */
[----:B------:R-:W-:Y:S02]  /*6cb0*/  IMAD.MOV.U32 R12, RZ, RZ, 0x1 ;  /* 0x00000001ff0c7424 */ /* 0x000fe400078e00ff */
[----:B------:R-:W-:-:S03]  /*6cc0*/  IMAD R11, R8, R22, R13 ;  /* 0x00000016080b7224 */ /* 0x000fc600078e020d */
[----:B------:R-:W-:Y:S01]  /*6cd0*/  PRMT R8, R12, 0x7610, R8 ;  /* 0x000076100c087816 */ /* 0x000fe20000000008 */
[----:B------:R-:W-:Y:S01]  /*6ce0*/  IMAD.MOV.U32 R12, RZ, RZ, R19 ;  /* 0x000000ffff0c7224 */ /* 0x000fe200078e0013 */
[----:B------:R-:W-:Y:S02]  /*6cf0*/  SEL R18, R11, R10, !P3 ;  /* 0x0000000a0b127207 */ /* 0x000fe40005800000 */
[----:B------:R-:W-:-:S07]  /*6d00*/  SEL R10, R10, R11, !P3 ;  /* 0x0000000b0a0a7207 */ /* 0x000fce0005800000 */
.L_x_151:
[----:B------:R-:W-:Y:S01]  /*6d10*/  LOP3.LUT P1, RZ, R8, 0xff, RZ, 0xc0, !PT ;  /* 0x000000ff08ff7812 */ /* 0x000fe2000782c0ff */
[----:B------:R-:W-:-:S12]  /*6d20*/  IMAD.MOV.U32 R14, RZ, RZ, R10 ;  /* 0x000000ffff0e7224 */ /* 0x000fd800078e000a */
[----:B------:R-:W-:Y:S05]  /*6d30*/  @P1 BRA `(.L_x_154) ;  /* 0xffffffa400441947 */ /* 0x000fea000383ffff */
[----:B------:R-:W-:Y:S05]  /*6d40*/  EXIT ;  /* 0x000000000000794d */ /* 0x000fea0003800000 */
.L_x_8:
[----:B0-----:R-:W-:Y:S01]  /*6d50*/  ULDC.64 UR4, c[0x0][0x750] ;  /* 0x0001d40000047ab9 */ /* 0x001fe20000000a00 */
        /* <DEDUP_REMOVED lines=25> */
.L_x_156:
[----:B------:R-:W0:Y:S01]  /*6ef0*/  LDC.64 R28, c[0x0][0x740] ;  /* 0x0001d000ff1c7b82 */ /* 0x000e220000000a00 */
[-CC-:B------:R-:W-:Y:S01]  /*6f00*/  SHF.R.U64 R21, R16, R6.reuse, R17.reuse ;  /* 0x0000000610157219 */ /* 0x180fe20000001211 */
[----:B------:R-:W-:Y:S01]  /*6f10*/  IMAD.MOV.U32 R31, RZ, RZ, 0x1 ;  /* 0x00000001ff1f7424 */ /* 0x000fe200078e00ff */
[----:B------:R-:W-:Y:S02]  /*6f20*/  SHF.R.U32.HI R5, RZ, R6, R17 ;  /* 0x00000006ff057219 */ /* 0x000fe40000011611 */
[----:B------:R-:W-:-:S03]  /*6f30*/  IADD3 R15, P0, RZ, -R21, RZ ;  /* 0x80000015ff0f7210 */ /* 0x000fc60007f1e0ff */
[----:B------:R-:W1:Y:S02]  /*6f40*/  LDC R14, c[0x0][0x718] ;  /* 0x0001c600ff0e7b82 */ /* 0x000e640000000800 */
[----:B------:R-:W-:Y:S02]  /*6f50*/  IMAD.X R5, RZ, RZ, ~R5, P0 ;  /* 0x000000ffff057224 */ /* 0x000fe400000e0e05 */
[----:B------:R-:W-:-:S04]  /*6f60*/  IMAD.WIDE.U32 R12, R15, R22, R2 ;  /* 0x000000160f0c7225 */ /* 0x000fc800078e0002 */
[----:B------:R-:W2:Y:S01]  /*6f70*/  LDC R16, c[0x0][0x708] ;  /* 0x0001c200ff107b82 */ /* 0x000ea20000000800 */
[----:B------:R-:W-:-:S04]  /*6f80*/  IMAD R6, R5, R22, RZ ;  /* 0x0000001605067224 */ /* 0x000fc800078e02ff */
[----:B------:R-:W-:-:S03]  /*6f90*/  IMAD R5, R15, R23, R6 ;  /* 0x000000170f057224 */ /* 0x000fc600078e0206 */
[----:B------:R-:W3:Y:S01]  /*6fa0*/  LDC R26, c[0x0][0x758] ;  /* 0x0001d600ff1a7b82 */ /* 0x000ee20000000800 */
[----:B------:R-:W-:Y:S01]  /*6fb0*/  IMAD.IADD R5, R13, 0x1, R5 ;  /* 0x000000010d057824 */ /* 0x000fe200078e0205 */
[----:B0-----:R-:W-:Y:S01]  /*6fc0*/  ISETP.NE.U32.AND P0, PT, R28, RZ, PT ;  /* 0x000000ff1c00720c */ /* 0x001fe20003f05070 */
[----:B------:R-:W-:-:S03]  /*6fd0*/  IMAD.MOV.U32 R13, RZ, RZ, -0x1 ;  /* 0xffffffffff0d7424 */ /* 0x000fc600078e00ff */
        /* <DEDUP_REMOVED lines=25> */
.L_x_157:
[----:B-1----:R-:W-:Y:S01]  /*7170*/  SHF.R.U64 R6, R12, R25, R13 ;  /* 0x000000190c067219 */ /* 0x002fe2000000120d */
[----:B0-----:R-:W-:Y:S01]  /*7180*/  VIADD R13, R24, 0xffffffff ;  /* 0xffffffff180d7836 */ /* 0x001fe20000000000 */
[----:B------:R-:W-:Y:S01]  /*7190*/  SHF.L.U32 R9, R31, R26, RZ ;  /* 0x0000001a1f097219 */ /* 0x000fe200000006ff */
[----:B------:R-:W-:Y:S01]  /*71a0*/  @P3 IMAD R10, R11, R20, R8 ;  /* 0x000000140b0a3224 */ /* 0x000fe200078e0208 */
[----:B------:R-:W-:Y:S01]  /*71b0*/  LOP3.LUT R5, R22, R33, RZ, 0xc0, !PT ;  /* 0x0000002116057212 */ /* 0x000fe200078ec0ff */
[----:B------:R-:W-:Y:S01]  /*71c0*/  IMAD.MOV R12, RZ, RZ, -R6 ;  /* 0x000000ffff0c7224 */ /* 0x000fe200078e0a06 */
[----:B------:R-:W-:Y:S01]  /*71d0*/  LOP3.LUT R18, R18, R13, RZ, 0xc0, !PT ;  /* 0x0000000d12127212 */ /* 0x000fe200078ec0ff */
[----:B------:R-:W-:Y:S02]  /*71e0*/  IMAD.MOV.U32 R19, RZ, RZ, R21 ;  /* 0x000000ffff137224 */ /* 0x000fe400078e0015 */
[----:B------:R-:W-:Y:S02]  /*71f0*/  IMAD R9, R9, R6, R5 ;  /* 0x0000000609097224 */ /* 0x000fe400078e0205 */
[----:B--2---:R-:W-:-:S02]  /*7200*/  IMAD R5, R12, R27, R23 ;  /* 0x0000001b0c057224 */ /* 0x004fc400078e0217 */
[----:B---3--:R-:W-:Y:S02]  /*7210*/  IMAD R6, R9, R30, R10 ;  /* 0x0000001e09067224 */ /* 0x008fe400078e020a */
[----:B------:R-:W-:Y:S02]  /*7220*/  IMAD R9, R5, R24, R18 ;  /* 0x0000001805097224 */ /* 0x000fe400078e0212 */
[----:B------:R-:W-:-:S03]  /*7230*/  IMAD.MOV.U32 R12, RZ, RZ, 0x1 ;  /* 0x00000001ff0c7424 */ /* 0x000fc600078e00ff */
[----:B------:R-:W-:Y:S02]  /*7240*/  SEL R5, R9, R6, !P3 ;  /* 0x0000000609057207 */ /* 0x000fe40005800000 */
[----:B------:R-:W-:-:S07]  /*7250*/  SEL R6, R6, R9, !P3 ;  /* 0x0000000906067207 */ /* 0x000fce0005800000 */
.L_x_155:
[----:B------:R-:W-:-:S08]  /*7260*/  NOP ;  /* 0x0000000000007918 */ /* 0x000fd00000000000 */
[----:B------:R-:W0:-:S00]  /*7270*/  USETMAXREG.DEALLOC.CTAPOOL 0x28 ;  /* 0x00000028000079c8 */ /* 0x000e0000080e0500 */
[----:B0-----:R-:W-:-:S13]  /*7280*/  ISETP.NE.AND P0, PT, R7, RZ, PT ;  /* 0x000000ff0700720c */ /* 0x001fda0003f05270 */
[----:B------:R-:W-:Y:S05]  /*7290*/  @P0 EXIT ;  /* 0x000000000000094d */ /* 0x000fea0003800000 */
[----:B------:R-:W-:Y:S01]  /*72a0*/  LOP3.LUT P0, RZ, R12, 0xff, RZ, 0xc0, !PT ;  /* 0x000000ff0cff7812 */ /* 0x000fe2000780c0ff */
[----:B------:R-:W-:Y:S02]  /*72b0*/  IMAD.MOV.U32 R10, RZ, RZ, 0x1 ;  /* 0x00000001ff0a7424 */ /* 0x000fe400078e00ff */
[----:B------:R-:W-:-:S10]  /*72c0*/  IMAD.MOV.U32 R11, RZ, RZ, RZ ;  /* 0x000000ffff0b7224 */ /* 0x000fd400078e00ff */
[----:B------:R-:W-:Y:S05]  /*72d0*/  @!P0 BRA `(.L_x_158) ;  /* 0x0000000c00788947 */ /* 0x000fea0003800000 */
[----:B------:R-:W0:Y:S01]  /*72e0*/  LDC R7, c[0x0][0x28c] ;  /* 0x0000a300ff077b82 */ /* 0x000e220000000800 */
[----:B------:R-:W1:Y:S01]  /*72f0*/  S2R R17, SR_CgaCtaId ;  /* 0x0000000000117919 */ /* 0x000e620000008800 */
[----:B------:R-:W-:Y:S01]  /*7300*/  ULDC UR5, c[0x0][0x758] ;  /* 0x0001d60000057ab9 */ /* 0x000fe20000000800 */
[----:B------:R-:W-:Y:S01]  /*7310*/  UMOV UR7, 0xffffffff ;  /* 0xffffffff00077882 */ /* 0x000fe20000000000 */
[----:B------:R-:W-:Y:S01]  /*7320*/  ULDC UR6, c[0x0][0xc] ;  /* 0x0000030000067ab9 */ /* 0x000fe20000000800 */
[----:B------:R-:W-:Y:S01]  /*7330*/  USHF.L.U32 UR9, UR7, UR5, URZ ;  /* 0x0000000507097299 */ /* 0x000fe2000800063f */
[----:B------:R-:W-:Y:S01]  /*7340*/  BSSY B0, `(.L_x_158) ;  /* 0x00000d7000007945 */ /* 0x000fe20003800000 */
[----:B------:R-:W-:Y:S01]  /*7350*/  UMOV UR8, 0x1 ;  /* 0x0000000100087882 */ /* 0x000fe20000000000 */
[----:B------:R-:W-:Y:S01]  /*7360*/  ULDC UR7, c[0x0][0x10] ;  /* 0x0000040000077ab9 */ /* 0x000fe20000000800 */
[----:B------:R-:W-:Y:S01]  /*7370*/  USHF.L.U32 UR5, UR8, UR5, URZ ;  /* 0x0000000508057299 */ /* 0x000fe2000800063f */
[----:B------:R-:W-:Y:S01]  /*7380*/  IMAD.MOV.U32 R13, RZ, RZ, 0x1 ;  /* 0x00000001ff0d7424 */ /* 0x000fe200078e00ff */
[----:B------:R-:W-:Y:S01]  /*7390*/  UIMAD.WIDE.U32 UR6, UR6, UR7, URZ ;  /* 0x00000007060672a5 */ /* 0x000fe2000f8e003f */
[----:B------:R-:W-:Y:S01]  /*73a0*/  LOP3.LUT R12, R4, 0x2, RZ, 0xfc, !PT ;  /* 0x00000002040c7812 */ /* 0x000fe200078efcff */
[----:B------:R-:W-:Y:S01]  /*73b0*/  ULDC UR8, c[0x0][0x14] ;  /* 0x0000050000087ab9 */ /* 0x000fe20000000800 */
[----:B------:R-:W-:Y:S01]  /*73c0*/  IMAD.MOV.U32 R10, RZ, RZ, 0x1 ;  /* 0x00000001ff0a7424 */ /* 0x000fe200078e00ff */
[----:B------:R-:W-:Y:S01]  /*73d0*/  UIMAD.WIDE.U32 UR32, UR6, UR8, URZ ;  /* 0x00000008062072a5 */ /* 0x000fe2000f8e003f */
[----:B------:R-:W-:Y:S01]  /*73e0*/  IMAD.MOV.U32 R11, RZ, RZ, RZ ;  /* 0x000000ffff0b7224 */ /* 0x000fe200078e00ff */
[----:B------:R-:W-:Y:S01]  /*73f0*/  UIMAD UR7, UR7, UR8, URZ ;  /* 0x00000008070772a4 */ /* 0x000fe2000f8e023f */
[----:B------:R-:W-:Y:S01]  /*7400*/  ULDC UR4, c[0x0][0x700] ;  /* 0x0001c00000047ab9 */ /* 0x000fe20000000800 */
[----:B------:R-:W-:-:S02]  /*7410*/  ULOP3.LUT UR6, URZ, UR9, URZ, 0x33, !UPT ;  /* 0x000000093f067292 */ /* 0x000fc4000f8e333f */
[----:B------:R-:W-:Y:S01]  /*7420*/  UIADD3 UR4, UR4, -0x1, URZ ;  /* 0xffffffff04047890 */ /* 0x000fe2000fffe03f */
[----:B0-----:R-:W-:Y:S01]  /*7430*/  VIADD R7, R7, 0x3f ;  /* 0x0000003f07077836 */ /* 0x001fe20000000000 */
[----:B------:R-:W-:Y:S01]  /*7440*/  UIADD3 UR7, UR33, UR7, URZ ;  /* 0x0000000721077290 */ /* 0x000fe2000fffe03f */
[----:B------:R-:W-:-:S03]  /*7450*/  ULDC.64 UR34, c[0x0][0x198] ;  /* 0x0000660000227ab9 */ /* 0x000fc60000000a00 */
[----:B------:R-:W-:-:S04]  /*7460*/  SHF.R.S32.HI R8, RZ, 0x1f, R7 ;  /* 0x0000001fff087819 */ /* 0x000fc80000011407 */
[----:B------:R-:W-:Y:S01]  /*7470*/  LEA.HI R8, R8, R7, RZ, 0x6 ;  /* 0x0000000708087211 */ /* 0x000fe200078f30ff */
[C---:B-1----:R-:W-:Y:S02]  /*7480*/  IMAD.SHL.U32 R15, R17.reuse, 0x40, RZ ;  /* 0x00000040110f7824 */ /* 0x042fe400078e00ff */
[C---:B------:R-:W-:Y:S01]  /*7490*/  IMAD.SHL.U32 R16, R17.reuse, 0x800, RZ ;  /* 0x0000080011107824 */ /* 0x040fe200078e00ff */
[----:B------:R-:W-:Y:S01]  /*74a0*/  SHF.R.S32.HI R14, RZ, 0x6, R8 ;  /* 0x00000006ff0e7819 */ /* 0x000fe20000011408 */
[----:B------:R-:W-:Y:S01]  /*74b0*/  IMAD.SHL.U32 R17, R17, 0x200, RZ ;  /* 0x0000020011117824 */ /* 0x000fe200078e00ff */
[----:B------:R-:W-:Y:S02]  /*74c0*/  LOP3.LUT R15, R15, 0x40, RZ, 0xc0, !PT ;  /* 0x000000400f0f7812 */ /* 0x000fe400078ec0ff */
[----:B------:R-:W-:Y:S01]  /*74d0*/  LOP3.LUT R16, R16, 0x800, RZ, 0xc0, !PT ;  /* 0x0000080010107812 */ /* 0x000fe200078ec0ff */
[----:B------:R-:W-:Y:S01]  /*74e0*/  VIADD R18, R14, 0x1 ;  /* 0x000000010e127836 */ /* 0x000fe20000000000 */
[----:B------:R-:W-:-:S07]  /*74f0*/  LOP3.LUT R17, R17, 0x200, RZ, 0xc0, !PT ;  /* 0x0000020011117812 */ /* 0x000fce00078ec0ff */
.L_x_169:
[----:B------:R-:W-:-:S03]  /*7500*/  UMOV UR8, 0xffffffff ;  /* 0xffffffff00087882 */ /* 0x000fc60000000000 */
[----:B------:R-:W-:Y:S05]  /*7510*/  BRA.DIV UR8, `(.L_x_159) ;  /* 0x0000001208747947 */ /* 0x000fea000b800000 */
[----:B------:R-:W-:-:S13]  /*7520*/  ELECT P0, URZ, PT ;  /* 0x00000000003f782f */ /* 0x000fda0003800000 */
.L_x_185:
[----:B------:R-:W0:Y:S01]  /*7530*/  LDC R7, c[0x0][0x28c] ;  /* 0x0000a300ff077b82 */ /* 0x000e220000000800 */
[----:B------:R-:W-:Y:S01]  /*7540*/  BSSY B1, `(.L_x_160) ;  /* 0x0000046000017945 */ /* 0x000fe20003800000 */
[----:B0-----:R-:W-:-:S13]  /*7550*/  ISETP.LT.OR P0, PT, R7, 0x1, !P0 ;  /* 0x000000010700780c */ /* 0x001fda0004701670 */
[----:B------:R-:W-:Y:S05]  /*7560*/  @P0 BRA `(.L_x_161) ;  /* 0x00000004000c0947 */ /* 0x000fea0003800000 */
[----:B------:R-:W-:Y:S01]  /*7570*/  IMAD R20, R6, 0x80, R15 ;  /* 0x0000008006147824 */ /* 0x000fe200078e020f */
[----:B------:R-:W-:Y:S01]  /*7580*/  CS2R R24, SRZ ;  /* 0x0000000000187805 */ /* 0x000fe2000001ff00 */
[----:B------:R-:W-:Y:S02]  /*7590*/  IMAD.SHL.U32 R21, R5, 0x80, RZ ;  /* 0x0000008005157824 */ /* 0x000fe400078e00ff */
[----:B------:R-:W-:Y:S02]  /*75a0*/  IMAD.MOV.U32 R5, RZ, RZ, R18 ;  /* 0x000000ffff057224 */ /* 0x000fe400078e0012 */
[----:B------:R-:W-:Y:S02]  /*75b0*/  IMAD.MOV.U32 R6, RZ, RZ, R10 ;  /* 0x000000ffff067224 */ /* 0x000fe400078e000a */
[----:B------:R-:W-:Y:S02]  /*75c0*/  IMAD.MOV.U32 R7, RZ, RZ, R11 ;  /* 0x000000ffff077224 */ /* 0x000fe400078e000b */
[----:B------:R-:W-:-:S07]  /*75d0*/  IMAD.MOV.U32 R26, RZ, RZ, RZ ;  /* 0x000000ffff1a7224 */ /* 0x000fce00078e00ff */
.L_x_164:
[----:B------:R-:W0:Y:S01]  /*75e0*/  S2R R9, SR_CgaCtaId ;  /* 0x0000000000097919 */ /* 0x000e220000008800 */
[----:B------:R-:W-:Y:S02]  /*75f0*/  MOV R8, 0x400 ;  /* 0x0000040000087802 */ /* 0x000fe40000000f00 */
[----:B------:R-:W-:Y:S02]  /*7600*/  LOP3.LUT P1, RZ, R0, 0x7f, RZ, 0xc0, !PT ;  /* 0x0000007f00ff7812 */ /* 0x000fe4000782c0ff */
[----:B0-----:R-:W-:Y:S02]  /*7610*/  LEA R22, R9, R8, 0x18 ;  /* 0x0000000809167211 */ /* 0x001fe400078ec0ff */
[----:B------:R-:W-:-:S09]  /*7620*/  SHF.L.U32 R8, R6, 0x1f, RZ ;  /* 0x0000001f06087819 */ /* 0x000fd200000006ff */
[----:B------:R-:W0:Y:S01]  /*7630*/  @!P1 LDC R9, c[0x0][0x640] ;  /* 0x00019000ff099b82 */ /* 0x000e220000000800 */
[----:B------:R-:W-:-:S04]  /*7640*/  IMAD R23, R7, 0x8, R22 ;  /* 0x0000000807177824 */ /* 0x000fc800078e0216 */
[----:B------:R-:W1:Y:S02]  /*7650*/  SYNCS.PHASECHK.TRANS64.TRYWAIT P0, [R23+URZ+0x48], R8 ;  /* 0x00004808170075a7 */ /* 0x000e64000800017f */
[----:B-1----:R-:W-:Y:S05]  /*7660*/  @!P0 BRA `(.L_x_162) ;  /* 0x0000001000408947 */ /* 0x002fea0003800000 */
.L_x_186:
[----:B-1----:R-:W-:Y:S01]  /*7670*/  PRMT R8, R12, 0x9910, RZ ;  /* 0x000099100c087816 */ /* 0x002fe200000000ff */
[----:B0-----:R0:W-:Y:S03]  /*7680*/  @!P1 SYNCS.ARRIVE.TRANS64 RZ, [R23+URZ], R9 ;  /* 0x0000000917ff99a7 */ /* 0x0011e6000800003f */
[----:B------:R-:W-:-:S13]  /*7690*/  ISETP.NE.AND P0, PT, R8, 0x2, PT ;  /* 0x000000020800780c */ /* 0x000fda0003f05270 */
[----:B0-----:R-:W-:Y:S05]  /*76a0*/  @P0 BRA `(.L_x_163) ;  /* 0x0000000000040947 */ /* 0x001fea0003800000 */
[----:B------:R-:W-:Y:S01]  /*76b0*/  BPT.TRAP 0x1 ;  /* 0x000000040000795c */ /* 0x000fe20000300000 */
.L_x_163:
[C---:B------:R-:W-:Y:S01]  /*76c0*/  IMAD R8, R7.reuse, 0x1000, R16 ;  /* 0x0000100007087824 */ /* 0x040fe200078e0210 */
[----:B------:R-:W-:Y:S01]  /*76d0*/  R2UR UR9, R22 ;  /* 0x00000000160972ca */ /* 0x000fe200000e0000 */
[--C-:B------:R-:W-:Y:S01]  /*76e0*/  IMAD R9, R7, 0x4000, R22.reuse ;  /* 0x0000400007097824 */ /* 0x100fe200078e0216 */
[----:B------:R-:W-:Y:S01]  /*76f0*/  R2UR UR25, R23 ;  /* 0x00000000171972ca */ /* 0x000fe200000e0000 */
[----:B------:R-:W-:Y:S01]  /*7700*/  IMAD R8, R8, 0x2, R22 ;  /* 0x0000000208087824 */ /* 0x000fe200078e0216 */
[----:B------:R-:W-:Y:S01]  /*7710*/  R2UR UR28, R19 ;  /* 0x00000000131c72ca */ /* 0x000fe200000e0000 */
[----:B------:R-:W-:Y:S01]  /*7720*/  VIADD R5, R5, 0xffffffff ;  /* 0xffffffff05057836 */ /* 0x000fe20000000000 */
[----:B------:R-:W-:Y:S01]  /*7730*/  R2UR UR8, R9 ;  /* 0x00000000090872ca */ /* 0x000fe200000e0000 */
[----:B------:R-:W-:Y:S01]  /*7740*/  UIADD3 UR14, UP0, UR34, 0xf0, URZ ;  /* 0x000000f0220e7890 */ /* 0x000fe2000ff1e03f */
[----:B------:R-:W-:Y:S01]  /*7750*/  R2UR UR24, R8 ;  /* 0x00000000081872ca */ /* 0x000fe200000e0000 */
[----:B------:R-:W-:Y:S01]  /*7760*/  IMAD R8, R7, 0x400, R17 ;  /* 0x0000040007087824 */ /* 0x000fe200078e0211 */
[----:B------:R-:W-:Y:S01]  /*7770*/  R2UR UR27, R20 ;  /* 0x00000000141b72ca */ /* 0x000fe200000e0000 */
[----:B------:R-:W-:Y:S01]  /*7780*/  UIADD3 UR22, UP1, UR34, 0x1f0, URZ ;  /* 0x000001f022167890 */ /* 0x000fe2000ff3e03f */
[----:B------:R-:W-:Y:S01]  /*7790*/  R2UR UR26, R25 ;  /* 0x00000000191a72ca */ /* 0x000fe200000e0000 */
[----:B------:R-:W-:Y:S01]  /*77a0*/  UIADD3 UR36, UP2, UR34, 0x2f0, URZ ;  /* 0x000002f022247890 */ /* 0x000fe2000ff5e03f */
[----:B------:R-:W-:Y:S01]  /*77b0*/  R2UR UR16, R8 ;  /* 0x00000000081072ca */ /* 0x000fe200000e0000 */
[----:B------:R-:W-:Y:S01]  /*77c0*/  UIADD3.X UR15, URZ, UR35, URZ, UP0, !UPT ;  /* 0x000000233f0f7290 */ /* 0x000fe200087fe43f */
[----:B------:R-:W-:Y:S01]  /*77d0*/  R2UR UR19, R26 ;  /* 0x000000001a1372ca */ /* 0x000fe200000e0000 */
[----:B------:R-:W-:Y:S01]  /*77e0*/  UIADD3.X UR23, URZ, UR35, URZ, UP1, !UPT ;  /* 0x000000233f177290 */ /* 0x000fe20008ffe43f */
[----:B------:R-:W-:Y:S01]  /*77f0*/  R2UR UR10, R24 ;  /* 0x00000000180a72ca */ /* 0x000fe200000e0000 */
[----:B------:R-:W-:Y:S01]  /*7800*/  VIADD R7, R7, 0x1 ;  /* 0x0000000107077836 */ /* 0x000fe20000000000 */
[----:B------:R-:W-:Y:S01]  /*7810*/  R2UR UR11, R21 ;  /* 0x00000000150b72ca */ /* 0x000fe200000e0000 */
[----:B------:R-:W-:Y:S01]  /*7820*/  UIADD3 UR24, UR24, 0x180, URZ ;  /* 0x0000018018187890 */ /* 0x000fe2000fffe03f */
[----:B------:R-:W-:Y:S01]  /*7830*/  ISETP.GT.AND P1, PT, R5, 0x1, PT ;  /* 0x000000010500780c */ /* 0x000fe20003f24270 */
[----:B------:R-:W-:Y:S01]  /*7840*/  UIADD3.X UR37, URZ, UR35, URZ, UP2, !UPT ;  /* 0x000000233f257290 */ /* 0x000fe200097fe43f */
[----:B------:R-:W-:Y:S01]  /*7850*/  ISETP.NE.AND P0, PT, R7, 0x9, PT ;  /* 0x000000090700780c */ /* 0x000fe20003f05270 */
[----:B------:R-:W-:Y:S01]  /*7860*/  UIADD3 UR8, UR8, 0x12180, URZ ;  /* 0x0001218008087890 */ /* 0x000fe2000fffe03f */
[----:B------:R-:W-:Y:S01]  /*7870*/  VIADD R26, R26, 0x1 ;  /* 0x000000011a1a7836 */ /* 0x000fe20000000000 */
[----:B------:R-:W-:Y:S01]  /*7880*/  UIADD3 UR16, UR9, 0x36180, UR16 ;  /* 0x0003618009107890 */ /* 0x000fe2000fffe010 */
[----:B------:R-:W-:Y:S01]  /*7890*/  SEL R9, RZ, 0x1, P0 ;  /* 0x00000001ff097807 */ /* 0x000fe20000000000 */
[----:B------:R-:W-:Y:S01]  /*78a0*/  UMOV UR13, 0x30000 ;  /* 0x00030000000d7882 */ /* 0x000fe20000000000 */
[----:B------:R-:W-:Y:S01]  /*78b0*/  UMOV UR30, 0x0 ;  /* 0x00000000001e7882 */ /* 0x000fe20000000000 */
[----:B------:R-:W-:Y:S01]  /*78c0*/  UMOV UR31, 0x10000000 ;  /* 0x10000000001f7882 */ /* 0x000fe20000000000 */
[----:B------:R-:W-:Y:S01]  /*78d0*/  UMOV UR17, UR25 ;  /* 0x0000001900117c82 */ /* 0x000fe20008000000 */
[----:B------:R-:W-:Y:S01]  /*78e0*/  UMOV UR20, UR28 ;  /* 0x0000001c00147c82 */ /* 0x000fe20008000000 */
[----:B------:R-:W-:Y:S01]  /*78f0*/  UMOV UR18, UR27 ;  /* 0x0000001b00127c82 */ /* 0x000fe20008000000 */
[----:B------:R0:W-:Y:S01]  /*7900*/  UTMALDG.3D.MULTICAST [UR24], [UR14], UR13, desc[UR30] ;  /* 0x00001e180e0073b4 */ /* 0x0001e2000801180d */
[----:B------:R-:W-:Y:S01]  /*7910*/  UMOV UR9, UR25 ;  /* 0x0000001900097c82 */ /* 0x000fe20008000000 */
[----:B------:R-:W-:Y:S01]  /*7920*/  UMOV UR12, UR28 ;  /* 0x0000001c000c7c82 */ /* 0x000fe20008000000 */
[----:B------:R-:W-:Y:S01]  /*7930*/  LOP3.LUT R6, R6, R9, RZ, 0x3c, !PT ;  /* 0x0000000906067212 */ /* 0x000fe200078e3cff */
[----:B------:R-:W-:Y:S01]  /*7940*/  VIADD R25, R25, 0x20 ;  /* 0x0000002019197836 */ /* 0x000fe20000000000 */
[----:B------:R-:W-:Y:S01]  /*7950*/  SEL R7, R7, RZ, P0 ;  /* 0x000000ff07077207 */ /* 0x000fe20000000000 */
[----:B------:R-:W-:Y:S01]  /*7960*/  VIADD R24, R24, 0x40 ;  /* 0x0000004018187836 */ /* 0x000fe20000000000 */
[----:B------:R0:W-:Y:S01]  /*7970*/  UTMALDG.3D.MULTICAST [UR16], [UR22], UR13, desc[UR30] ;  /* 0x00001e10160073b4 */ /* 0x0001e2000801180d */
[----:B------:R0:W-:Y:S02]  /*7980*/  UTMALDG.3D [UR8], [UR36], desc[UR30] ;  /* 0x00001e08240075b4 */ /* 0x0001e40008011000 */
[----:B0-----:R-:W-:Y:S05]  /*7990*/  @P1 BRA `(.L_x_164) ;  /* 0xfffffffc00101947 */ /* 0x001fea000383ffff */
.L_x_161:
[----:B------:R-:W-:Y:S05]  /*79a0*/  BSYNC B1 ;  /* 0x0000000000017941 */ /* 0x000fea0003800000 */
.L_x_160:
[----:B------:R-:W-:Y:S01]  /*79b0*/  LOP3.LUT P1, RZ, R13, 0xff, RZ, 0xc0, !PT ;  /* 0x000000ff0dff7812 */ /* 0x000fe2000782c0ff */
[C---:B------:R-:W-:Y:S01]  /*79c0*/  IMAD.IADD R8, R14.reuse, 0x1, R11 ;  /* 0x000000010e087824 */ /* 0x040fe200078e020b */
[----:B------:R-:W-:Y:S01]  /*79d0*/  ULDC.64 UR8, c[0x0][0x750] ;  /* 0x0001d40000087ab9 */ /* 0x000fe20000000a00 */
[----:B------:R-:W-:Y:S01]  /*79e0*/  ISETP.GE.U32.AND P2, PT, R14, 0x9, PT ;  /* 0x000000090e00780c */ /* 0x000fe20003f46070 */
[----:B------:R-:W-:Y:S01]  /*79f0*/  BSSY B1, `(.L_x_165) ;  /* 0x0000069000017945 */ /* 0x000fe20003800000 */
[----:B------:R-:W-:Y:S01]  /*7a00*/  IMAD.MOV.U32 R19, RZ, RZ, -0x1 ;  /* 0xffffffffff137424 */ /* 0x000fe200078e00ff */
[----:B------:R-:W-:Y:S02]  /*7a10*/  ISETP.GT.U32.AND P0, PT, R8, 0x8, PT ;  /* 0x000000080800780c */ /* 0x000fe40003f04070 */
[----:B------:R-:W-:Y:S02]  /*7a20*/  PRMT R13, RZ, 0x7610, R13 ;  /* 0x00007610ff0d7816 */ /* 0x000fe4000000000d */
[----:B------:R-:W-:-:S03]  /*7a30*/  ISETP.LT.U32.AND P0, PT, R14, 0x9, P0 ;  /* 0x000000090e00780c */ /* 0x000fc60000701070 */
[----:B------:R-:W0:Y:S01]  /*7a40*/  @P1 S2R R6, SR_CgaCtaId ;  /* 0x0000000000061919 */ /* 0x000e220000008800 */
[----:B------:R-:W-:-:S04]  /*7a50*/  @P1 MOV R5, 0x400 ;  /* 0x0000040000051802 */ /* 0x000fc80000000f00 */
[----:B0-----:R-:W-:Y:S01]  /*7a60*/  @P1 LEA R5, R6, R5, 0x18 ;  /* 0x0000000506051211 */ /* 0x001fe200078ec0ff */
[----:B------:R-:W-:-:S03]  /*7a70*/  IMAD.WIDE.U32 R6, R8, 0x38e38e39, RZ ;  /* 0x38e38e3908067825 */ /* 0x000fc600078e00ff */
[----:B------:R0:W-:Y:S01]  /*7a80*/  @P1 SYNCS.ARRIVE.TRANS64.A1T0 RZ, [R5+URZ+0xa8], RZ ;  /* 0x0000a8ff05ff19a7 */ /* 0x0001e2000810003f */
[----:B------:R-:W-:Y:S01]  /*7a90*/  IADD3 R2, P1, R2, UR32, RZ ;  /* 0x0000002002027c10 */ /* 0x000fe2000ff3e0ff */
[----:B------:R-:W-:Y:S01]  /*7aa0*/  IMAD.MOV.U32 R6, RZ, RZ, -0x1 ;  /* 0xffffffffff067424 */ /* 0x000fe200078e00ff */
[----:B------:R-:W-:Y:S02]  /*7ab0*/  SHF.R.U32.HI R7, RZ, 0x1, R7 ;  /* 0x00000001ff077819 */ /* 0x000fe40000011607 */
[----:B------:R-:W-:Y:S02]  /*7ac0*/  IADD3.X R3, R3, UR7, RZ, P1, !PT ;  /* 0x0000000703037c10 */ /* 0x000fe40008ffe4ff */
[----:B0-----:R-:W-:Y:S01]  /*7ad0*/  SEL R5, RZ, 0x1, !P0 ;  /* 0x00000001ff057807 */ /* 0x001fe20004000000 */
[----:B------:R-:W-:Y:S01]  /*7ae0*/  IMAD R11, R7, -0x9, R8 ;  /* 0xfffffff7070b7824 */ /* 0x000fe200078e0208 */
[----:B------:R-:W-:Y:S02]  /*7af0*/  ISETP.GE.U32.AND P0, PT, R2, UR8, PT ;  /* 0x0000000802007c0c */ /* 0x000fe4000bf06070 */
[----:B------:R-:W-:Y:S01]  /*7b00*/  LOP3.LUT R10, R10, R5, RZ, 0x3c, !PT ;  /* 0x000000050a0a7212 */ /* 0x000fe200078e3cff */
[----:B------:R-:W-:Y:S01]  /*7b10*/  IMAD.MOV.U32 R5, RZ, RZ, -0x1 ;  /* 0xffffffffff057424 */ /* 0x000fe200078e00ff */
[----:B------:R-:W-:-:S02]  /*7b20*/  ISETP.GE.U32.AND.EX P0, PT, R3, UR9, PT, P0 ;  /* 0x0000000903007c0c */ /* 0x000fc4000bf06100 */
[--C-:B------:R-:W-:Y:S02]  /*7b30*/  @P2 LOP3.LUT R10, R10, 0x1, R7.reuse, 0x78, !PT ;  /* 0x000000010a0a2812 */ /* 0x100fe400078e7807 */
[----:B------:R-:W-:-:S09]  /*7b40*/  PRMT R7, RZ, 0x7610, R7 ;  /* 0x00007610ff077816 */ /* 0x000fd20000000007 */
[----:B------:R-:W-:Y:S05]  /*7b50*/  @P0 BRA `(.L_x_166) ;  /* 0x0000000400480947 */ /* 0x000fea0003800000 */
[----:B------:R-:W0:Y:S01]  /*7b60*/  S2R R5, SR_CTAID.X ;  /* 0x0000000000057919 */ /* 0x000e220000002500 */
[----:B------:R-:W-:Y:S01]  /*7b70*/  ULDC UR8, c[0x0][0x150] ;  /* 0x0000540000087ab9 */ /* 0x000fe20000000800 */
[----:B------:R-:W1:Y:S01]  /*7b80*/  LDC R8, c[0x0][0x144] ;  /* 0x00005100ff087b82 */ /* 0x000e620000000800 */
[----:B------:R-:W-:Y:S01]  /*7b90*/  ULDC UR11, c[0x0][0x730] ;  /* 0x0001cc00000b7ab9 */ /* 0x000fe20000000800 */
[----:B------:R-:W2:Y:S01]  /*7ba0*/  S2R R21, SR_CTAID.Y ;  /* 0x0000000000157919 */ /* 0x000ea20000002600 */
[----:B------:R-:W-:-:S05]  /*7bb0*/  ULDC UR12, c[0x0][0x154] ;  /* 0x00005500000c7ab9 */ /* 0x000fca0000000800 */
[----:B------:R-:W3:Y:S01]  /*7bc0*/  LDC R20, c[0x0][0x148] ;  /* 0x00005200ff147b82 */ /* 0x000ee20000000800 */
[----:B0-----:R-:W-:Y:S02]  /*7bd0*/  I2FP.F32.U32 R6, R5 ;  /* 0x0000000500067245 */ /* 0x001fe40000201000 */
[----:B--2---:R-:W-:-:S03]  /*7be0*/  I2FP.F32.U32 R22, R21 ;  /* 0x0000001500167245 */ /* 0x004fc60000201000 */
[----:B------:R-:W-:Y:S01]  /*7bf0*/  FMUL R7, R6, UR8 ;  /* 0x0000000806077c20 */ /* 0x000fe20008400000 */
[----:B------:R-:W-:Y:S02]  /*7c00*/  ULDC.64 UR8, c[0x0][0x728] ;  /* 0x0001ca0000087ab9 */ /* 0x000fe40000000a00 */
[----:B------:R-:W-:-:S03]  /*7c10*/  ISETP.NE.U32.AND P0, PT, RZ, UR8, PT ;  /* 0x00000008ff007c0c */ /* 0x000fc6000bf05070 */
[----:B------:R-:W0:Y:S01]  /*7c20*/  F2I.U32.TRUNC.NTZ R7, R7 ;  /* 0x0000000700077305 */ /* 0x000e22000020f000 */
[----:B------:R-:W-:Y:S01]  /*7c30*/  ISETP.NE.AND.EX P0, PT, RZ, UR9, PT, P0 ;  /* 0x00000009ff007c0c */ /* 0x000fe2000bf05300 */
[----:B0-----:R-:W-:Y:S02]  /*7c40*/  IMAD.MOV R6, RZ, RZ, -R7 ;  /* 0x000000ffff067224 */ /* 0x001fe400078e0a07 */
[----:B------:R-:W-:Y:S02]  /*7c50*/  IMAD.MOV.U32 R7, RZ, RZ, R3 ;  /* 0x000000ffff077224 */ /* 0x000fe400078e0003 */
[----:B-1----:R-:W-:Y:S02]  /*7c60*/  IMAD R5, R8, R6, R5 ;  /* 0x0000000608057224 */ /* 0x002fe400078e0205 */
[----:B------:R-:W-:-:S06]  /*7c70*/  IMAD.MOV.U32 R6, RZ, RZ, R2 ;  /* 0x000000ffff067224 */ /* 0x000fcc00078e0002 */
[----:B---3--:R-:W-:Y:S05]  /*7c80*/  @!P0 BRA `(.L_x_167) ;  /* 0x0000000000288947 */ /* 0x008fea0003800000 */
[----:B------:R-:W-:Y:S02]  /*7c90*/  ULDC UR10, c[0x0][0x734] ;  /* 0x0001cd00000a7ab9 */ /* 0x000fe40000000800 */
[----:B------:R-:W-:-:S05]  /*7ca0*/  IADD3 R7, P0, R2, UR10, RZ ;  /* 0x0000000a02077c10 */ /* 0x000fca000ff1e0ff */
[----:B------:R-:W-:-:S04]  /*7cb0*/  IMAD.X R19, RZ, RZ, R3, P0 ;  /* 0x000000ffff137224 */ /* 0x000fc800000e0603 */
[----:B------:R-:W-:-:S04]  /*7cc0*/  IMAD.WIDE.U32 R8, R19, UR8, RZ ;  /* 0x0000000813087c25 */ /* 0x000fc8000f8e00ff */
[----:B------:R-:W-:-:S04]  /*7cd0*/  IMAD.WIDE.U32 R8, P0, R7, UR9, R8 ;  /* 0x0000000907087c25 */ /* 0x000fc8000f800008 */
[----:B------:R-:W-:-:S04]  /*7ce0*/  IMAD.WIDE.U32 R6, R7, UR8, RZ ;  /* 0x0000000807067c25 */ /* 0x000fc8000f8e00ff */
[----:B------:R-:W-:Y:S01]  /*7cf0*/  IMAD.MOV.U32 R6, RZ, RZ, R9 ;  /* 0x000000ffff067224 */ /* 0x000fe200078e0009 */
[----:B------:R-:W-:Y:S01]  /*7d00*/  IADD3 RZ, P1, R7, R8, RZ ;  /* 0x0000000807ff7210 */ /* 0x000fe20007f3e0ff */
[----:B------:R-:W-:-:S04]  /*7d10*/  IMAD.X R7, RZ, RZ, RZ, P0 ;  /* 0x000000ffff077224 */ /* 0x000fc800000e06ff */
[----:B------:R-:W-:-:S08]  /*7d20*/  IMAD.WIDE.U32.X R6, R19, UR9, R6, P1 ;  /* 0x0000000913067c25 */ /* 0x000fd000088e0406 */
.L_x_167:
[--C-:B------:R-:W-:Y:S01]  /*7d30*/  SHF.R.U64 R19, R6, UR11, R7.reuse ;  /* 0x0000000b06137c19 */ /* 0x100fe20008001207 */
[----:B------:R-:W-:Y:S01]  /*7d40*/  FMUL R22, R22, UR12 ;  /* 0x0000000c16167c20 */ /* 0x000fe20008400000 */
[----:B------:R-:W-:Y:S01]  /*7d50*/  SHF.R.U32.HI R6, RZ, UR11, R7 ;  /* 0x0000000bff067c19 */ /* 0x000fe20008011607 */
[----:B------:R-:W-:Y:S01]  /*7d60*/  ULDC.64 UR8, c[0x0][0x720] ;  /* 0x0001c80000087ab9 */ /* 0x000fe20000000a00 */
[----:B------:R-:W-:Y:S01]  /*7d70*/  IADD3 R7, P0, RZ, -R19, RZ ;  /* 0x80000013ff077210 */ /* 0x000fe20007f1e0ff */
[----:B------:R-:W-:Y:S02]  /*7d80*/  ULDC.64 UR10, c[0x0][0x740] ;  /* 0x0001d000000a7ab9 */ /* 0x000fe40000000a00 */
[----:B------:R-:W0:Y:S02]  /*7d90*/  F2I.U32.TRUNC.NTZ R22, R22 ;  /* 0x0000001600167305 */ /* 0x000e24000020f000 */
[----:B------:R-:W-:Y:S01]  /*7da0*/  IMAD.X R6, RZ, RZ, ~R6, P0 ;  /* 0x000000ffff067224 */ /* 0x000fe200000e0e06 */
[----:B------:R-:W-:-:S03]  /*7db0*/  ISETP.NE.U32.AND P0, PT, RZ, UR10, PT ;  /* 0x0000000aff007c0c */ /* 0x000fc6000bf05070 */
[----:B------:R-:W-:Y:S01]  /*7dc0*/  IMAD R6, R6, UR8, RZ ;  /* 0x0000000806067c24 */ /* 0x000fe2000f8e02ff */
[----:B------:R-:W-:-:S03]  /*7dd0*/  ISETP.NE.AND.EX P0, PT, RZ, UR11, PT, P0 ;  /* 0x0000000bff007c0c */ /* 0x000fc6000bf05300 */
[C---:B------:R-:W-:Y:S02]  /*7de0*/  IMAD R9, R7.reuse, UR9, R6 ;  /* 0x0000000907097c24 */ /* 0x040fe4000f8e0206 */
[----:B------:R-:W-:Y:S01]  /*7df0*/  IMAD.WIDE.U32 R6, R7, UR8, R2 ;  /* 0x0000000807067c25 */ /* 0x000fe2000f8e0002 */
[----:B------:R-:W-:-:S03]  /*7e00*/  ULDC UR8, c[0x0][0x718] ;  /* 0x0001c60000087ab9 */ /* 0x000fc60000000800 */
[----:B0-----:R-:W-:Y:S02]  /*7e10*/  IMAD.MOV R8, RZ, RZ, -R22 ;  /* 0x000000ffff087224 */ /* 0x001fe400078e0a16 */
[----:B------:R-:W-:Y:S02]  /*7e20*/  IMAD.IADD R7, R7, 0x1, R9 ;  /* 0x0000000107077824 */ /* 0x000fe400078e0209 */
[----:B------:R-:W-:-:S03]  /*7e30*/  @P3 IMAD R5, R20, R8, R21 ;  /* 0x0000000814053224 */ /* 0x000fc600078e0215 */
[--C-:B------:R-:W-:Y:S02]  /*7e40*/  SHF.R.U64 R20, R6, UR8, R7.reuse ;  /* 0x0000000806147c19 */ /* 0x100fe40008001207 */
[----:B------:R-:W-:Y:S01]  /*7e50*/  SHF.R.U32.HI R7, RZ, UR8, R7 ;  /* 0x00000008ff077c19 */ /* 0x000fe20008011607 */
[----:B------:R-:W-:-:S03]  /*7e60*/  ULDC UR8, c[0x0][0x708] ;  /* 0x0001c20000087ab9 */ /* 0x000fc60000000800 */
[--C-:B------:R-:W-:Y:S02]  /*7e70*/  SHF.R.U64 R22, R20, UR8, R7.reuse ;  /* 0x0000000814167c19 */ /* 0x100fe40008001207 */
[----:B------:R-:W-:Y:S01]  /*7e80*/  SHF.R.U32.HI R7, RZ, UR8, R7 ;  /* 0x00000008ff077c19 */ /* 0x000fe20008011607 */
[----:B------:R-:W-:-:S03]  /*7e90*/  ULDC UR8, c[0x0][0x758] ;  /* 0x0001d60000087ab9 */ /* 0x000fc60000000800 */
[--C-:B------:R-:W-:Y:S02]  /*7ea0*/  SHF.R.U64 R21, R22, UR8, R7.reuse ;  /* 0x0000000816157c19 */ /* 0x100fe40008001207 */
[----:B------:R-:W-:-:S03]  /*7eb0*/  SHF.R.U32.HI R23, RZ, UR8, R7 ;  /* 0x00000008ff177c19 */ /* 0x000fc60008011607 */
[----:B------:R-:W-:Y:S02]  /*7ec0*/  IMAD.MOV.U32 R6, RZ, RZ, R21 ;  /* 0x000000ffff067224 */ /* 0x000fe400078e0015 */
[----:B------:R-:W-:Y:S01]  /*7ed0*/  IMAD.MOV.U32 R7, RZ, RZ, R23 ;  /* 0x000000ffff077224 */ /* 0x000fe200078e0017 */
[----:B------:R-:W-:Y:S06]  /*7ee0*/  @!P0 BRA `(.L_x_168) ;  /* 0x0000000000288947 */ /* 0x000fec0003800000 */
        /* <DEDUP_REMOVED lines=10> */
.L_x_168:
[----:B------:R-:W-:Y:S01]  /*7f90*/  ULDC UR8, c[0x0][0x748] ;  /* 0x0001d20000087ab9 */ /* 0x000fe20000000800 */
[----:B------:R-:W-:Y:S01]  /*7fa0*/  LOP3.LUT R20, R20, UR4, RZ, 0xc0, !PT ;  /* 0x0000000414147c12 */ /* 0x000fe2000f8ec0ff */
[----:B------:R-:W-:Y:S01]  /*7fb0*/  ULDC UR9, c[0x0][0x710] ;  /* 0x0001c40000097ab9 */ /* 0x000fe20000000800 */
[----:B------:R-:W-:Y:S01]  /*7fc0*/  SHF.R.U64 R7, R6, UR8, R7 ;  /* 0x0000000806077c19 */ /* 0x000fe20008001207 */
[----:B------:R-:W-:Y:S01]  /*7fd0*/  ULDC UR8, c[0x0][0x738] ;  /* 0x0001ce0000087ab9 */ /* 0x000fe20000000800 */
[----:B------:R-:W-:-:S03]  /*7fe0*/  LOP3.LUT R6, R22, UR6, RZ, 0xc0, !PT ;  /* 0x0000000616067c12 */ /* 0x000fc6000f8ec0ff */
[----:B------:R-:W-:Y:S02]  /*7ff0*/  IMAD.MOV R8, RZ, RZ, -R7 ;  /* 0x000000ffff087224 */ /* 0x000fe400078e0a07 */
[----:B------:R-:W-:Y:S02]  /*8000*/  IMAD R6, R7, UR5, R6 ;  /* 0x0000000507067c24 */ /* 0x000fe4000f8e0206 */
[----:B------:R-:W-:Y:S01]  /*8010*/  IMAD R21, R8, UR8, R21 ;  /* 0x0000000808157c24 */ /* 0x000fe2000f8e0215 */
[----:B------:R-:W-:Y:S01]  /*8020*/  ULDC UR8, c[0x0][0x700] ;  /* 0x0001c00000087ab9 */ /* 0x000fe20000000800 */
[----:B------:R-:W-:Y:S02]  /*8030*/  IMAD R6, R6, UR9, R5 ;  /* 0x0000000906067c24 */ /* 0x000fe4000f8e0205 */
[----:B------:R-:W-:Y:S02]  /*8040*/  IMAD R21, R21, UR8, R20 ;  /* 0x0000000815157c24 */ /* 0x000fe4000f8e0214 */
[----:B------:R-:W-:-:S03]  /*8050*/  IMAD.MOV.U32 R7, RZ, RZ, 0x1 ;  /* 0x00000001ff077424 */ /* 0x000fc600078e00ff */
[----:B------:R-:W-:Y:S02]  /*8060*/  SEL R5, R21, R6, !P3 ;  /* 0x0000000615057207 */ /* 0x000fe40005800000 */
[----:B------:R-:W-:-:S07]  /*8070*/  SEL R6, R6, R21, !P3 ;  /* 0x0000001506067207 */ /* 0x000fce0005800000 */
.L_x_166:
[----:B------:R-:W-:Y:S05]  /*8080*/  BSYNC B1 ;  /* 0x0000000000017941 */ /* 0x000fea0003800000 */
.L_x_165:
[----:B------:R-:W-:-:S13]  /*8090*/  LOP3.LUT P0, RZ, R7, 0xff, RZ, 0xc0, !PT ;  /* 0x000000ff07ff7812 */ /* 0x000fda000780c0ff */
[----:B------:R-:W-:Y:S05]  /*80a0*/  @P0 BRA `(.L_x_169) ;  /* 0xfffffff400140947 */ /* 0x000fea000383ffff */
[----:B------:R-:W-:Y:S05]  /*80b0*/  BSYNC B0 ;  /* 0x0000000000007941 */ /* 0x000fea0003800000 */
.L_x_158:
[----:B------:R-:W-:-:S03]  /*80c0*/  UMOV UR8, 0xffffffff ;  /* 0xffffffff00087882 */ /* 0x000fc60000000000 */
[----:B------:R-:W-:Y:S05]  /*80d0*/  BRA.DIV UR8, `(.L_x_170) ;  /* 0x0000000608b87947 */ /* 0x000fea000b800000 */
[----:B------:R-:W-:-:S13]  /*80e0*/  ELECT P0, URZ, PT ;  /* 0x00000000003f782f */ /* 0x000fda0003800000 */
.L_x_189:
[----:B------:R-:W-:Y:S04]  /*80f0*/  BSSY B0, `(.L_x_171) ;  /* 0x0000058000007945 */ /* 0x000fe80003800000 */
[----:B------:R-:W-:Y:S05]  /*8100*/  @!P0 BRA `(.L_x_172) ;  /* 0x0000000400588947 */ /* 0x000fea0003800000 */
[----:B------:R-:W-:-:S04]  /*8110*/  LOP3.LUT R4, R4, 0x2, RZ, 0xfc, !PT ;  /* 0x0000000204047812 */ /* 0x000fc800078efcff */
[----:B------:R-:W-:-:S13]  /*8120*/  ISETP.NE.AND P0, PT, R4, 0x3, PT ;  /* 0x000000030400780c */ /* 0x000fda0003f05270 */
[----:B------:R-:W-:Y:S05]  /*8130*/  @!P0 BRA `(.L_x_173) ;  /* 0x0000000000048947 */ /* 0x000fea0003800000 */
[----:B------:R-:W-:Y:S01]  /*8140*/  BPT.TRAP 0x1 ;  /* 0x000000040000795c */ /* 0x000fe20000300000 */
.L_x_173:
[----:B------:R-:W0:Y:S01]  /*8150*/  S2R R3, SR_CgaCtaId ;  /* 0x0000000000037919 */ /* 0x000e220000008800 */
[----:B------:R-:W-:Y:S02]  /*8160*/  MOV R0, 0x400 ;  /* 0x0000040000007802 */ /* 0x000fe40000000f00 */
[----:B------:R-:W-:Y:S02]  /*8170*/  SHF.L.U32 R2, R10, 0x1f, RZ ;  /* 0x0000001f0a027819 */ /* 0x000fe400000006ff */
[----:B0-----:R-:W-:-:S05]  /*8180*/  LEA R0, R3, R0, 0x18 ;  /* 0x0000000003007211 */ /* 0x001fca00078ec0ff */
[----:B------:R-:W-:-:S04]  /*8190*/  VIADD R0, R0, 0x48 ;  /* 0x0000004800007836 */ /* 0x000fc80000000000 */
[C---:B------:R-:W-:Y:S02]  /*81a0*/  IMAD R5, R11.reuse, 0x8, R0 ;  /* 0x000000080b057824 */ /* 0x040fe400078e0200 */
[----:B------:R-:W-:Y:S02]  /*81b0*/  VIADD R11, R11, 0x1 ;  /* 0x000000010b0b7836 */ /* 0x000fe40000000000 */
[----:B------:R-:W0:Y:S03]  /*81c0*/  SYNCS.PHASECHK.TRANS64.TRYWAIT P0, [R5+URZ], R2 ;  /* 0x00000002050075a7 */ /* 0x000e26000800017f */
[----:B------:R-:W-:-:S04]  /*81d0*/  ISETP.NE.AND P1, PT, R11, 0x9, PT ;  /* 0x000000090b00780c */ /* 0x000fc80003f25270 */
[----:B------:R-:W-:Y:S02]  /*81e0*/  SEL R3, RZ, 0x1, P1 ;  /* 0x00000001ff037807 */ /* 0x000fe40000800000 */
[----:B------:R-:W-:Y:S02]  /*81f0*/  SEL R11, R11, RZ, P1 ;  /* 0x000000ff0b0b7207 */ /* 0x000fe40000800000 */
[----:B------:R-:W-:-:S03]  /*8200*/  LOP3.LUT R10, R10, R3, RZ, 0x3c, !PT ;  /* 0x000000030a0a7212 */ /* 0x000fc600078e3cff */
[----:B------:R-:W-:Y:S01]  /*8210*/  IMAD R7, R11, 0x8, R0 ;  /* 0x000000080b077824 */ /* 0x000fe200078e0200 */
[----:B------:R-:W-:Y:S01]  /*8220*/  SHF.L.U32 R4, R10, 0x1f, RZ ;  /* 0x0000001f0a047819 */ /* 0x000fe200000006ff */
[----:B0-----:R-:W-:Y:S06]  /*8230*/  @!P0 BRA `(.L_x_174) ;  /* 0x0000000400808947 */ /* 0x001fec0003800000 */
.L_x_190:
[----:B------:R-:W1:Y:S01]  /*8240*/  SYNCS.PHASECHK.TRANS64.TRYWAIT P0, [R7+URZ], R4 ;  /* 0x00000004070075a7 */ /* 0x000e62000800017f */
[----:B0-----:R-:W-:-:S05]  /*8250*/  VIADD R2, R11, 0x1 ;  /* 0x000000010b027836 */ /* 0x001fca0000000000 */
[----:B------:R-:W-:-:S04]  /*8260*/  ISETP.NE.AND P1, PT, R2, 0x9, PT ;  /* 0x000000090200780c */ /* 0x000fc80003f25270 */
[----:B------:R-:W-:Y:S02]  /*8270*/  SEL R3, RZ, 0x1, P1 ;  /* 0x00000001ff037807 */ /* 0x000fe40000800000 */
[----:B------:R-:W-:Y:S02]  /*8280*/  SEL R9, R2, RZ, P1 ;  /* 0x000000ff02097207 */ /* 0x000fe40000800000 */
[----:B------:R-:W-:-:S03]  /*8290*/  LOP3.LUT R10, R10, R3, RZ, 0x3c, !PT ;  /* 0x000000030a0a7212 */ /* 0x000fc600078e3cff */
[----:B------:R-:W-:Y:S01]  /*82a0*/  IMAD R6, R9, 0x8, R0 ;  /* 0x0000000809067824 */ /* 0x000fe200078e0200 */
[----:B------:R-:W-:Y:S01]  /*82b0*/  SHF.L.U32 R5, R10, 0x1f, RZ ;  /* 0x0000001f0a057819 */ /* 0x000fe200000006ff */
[----:B-1----:R-:W-:Y:S06]  /*82c0*/  @!P0 BRA `(.L_x_175) ;  /* 0x0000000400708947 */ /* 0x002fec0003800000 */
.L_x_191:
[----:B------:R-:W1:Y:S01]  /*82d0*/  SYNCS.PHASECHK.TRANS64.TRYWAIT P0, [R6+URZ], R5 ;  /* 0x00000005060075a7 */ /* 0x000e62000800017f */
[----:B------:R-:W-:-:S05]  /*82e0*/  VIADD R2, R9, 0x1 ;  /* 0x0000000109027836 */ /* 0x000fca0000000000 */
[----:B------:R-:W-:-:S04]  /*82f0*/  ISETP.NE.AND P1, PT, R2, 0x9, PT ;  /* 0x000000090200780c */ /* 0x000fc80003f25270 */
[----:B------:R-:W-:Y:S02]  /*8300*/  SEL R3, RZ, 0x1, P1 ;  /* 0x00000001ff037807 */ /* 0x000fe40000800000 */
[----:B0-----:R-:W-:Y:S02]  /*8310*/  SEL R7, R2, RZ, P1 ;  /* 0x000000ff02077207 */ /* 0x001fe40000800000 */
[----:B------:R-:W-:-:S03]  /*8320*/  LOP3.LUT R10, R10, R3, RZ, 0x3c, !PT ;  /* 0x000000030a0a7212 */ /* 0x000fc600078e3cff */
[----:B------:R-:W-:Y:S01]  /*8330*/  IMAD R9, R7, 0x8, R0 ;  /* 0x0000000807097824 */ /* 0x000fe200078e0200 */
[----:B------:R-:W-:Y:S01]  /*8340*/  SHF.L.U32 R4, R10, 0x1f, RZ ;  /* 0x0000001f0a047819 */ /* 0x000fe200000006ff */
[----:B-1----:R-:W-:Y:S06]  /*8350*/  @!P0 BRA `(.L_x_176) ;  /* 0x0000000400608947 */ /* 0x002fec0003800000 */
.L_x_192:
[----:B------:R-:W1:Y:S01]  /*8360*/  SYNCS.PHASECHK.TRANS64.TRYWAIT P0, [R9+URZ], R4 ;  /* 0x00000004090075a7 */ /* 0x000e62000800017f */
[----:B------:R-:W-:-:S05]  /*8370*/  VIADD R2, R7, 0x1 ;  /* 0x0000000107027836 */ /* 0x000fca0000000000 */
[----:B------:R-:W-:-:S04]  /*8380*/  ISETP.NE.AND P1, PT, R2, 0x9, PT ;  /* 0x000000090200780c */ /* 0x000fc80003f25270 */
[----:B------:R-:W-:Y:S02]  /*8390*/  SEL R3, RZ, 0x1, P1 ;  /* 0x00000001ff037807 */ /* 0x000fe40000800000 */
[----:B------:R-:W-:Y:S02]  /*83a0*/  SEL R7, R2, RZ, P1 ;  /* 0x000000ff02077207 */ /* 0x000fe40000800000 */
[----:B------:R-:W-:-:S03]  /*83b0*/  LOP3.LUT R10, R10, R3, RZ, 0x3c, !PT ;  /* 0x000000030a0a7212 */ /* 0x000fc600078e3cff */
[----:B0-----:R-:W-:Y:S01]  /*83c0*/  IMAD R6, R7, 0x8, R0 ;  /* 0x0000000807067824 */ /* 0x001fe200078e0200 */
[----:B------:R-:W-:Y:S01]  /*83d0*/  SHF.L.U32 R5, R10, 0x1f, RZ ;  /* 0x0000001f0a057819 */ /* 0x000fe200000006ff */
[----:B-1----:R-:W-:Y:S06]  /*83e0*/  @!P0 BRA `(.L_x_177) ;  /* 0x0000000400508947 */ /* 0x002fec0003800000 */
.L_x_193:
        /* <DEDUP_REMOVED lines=9> */
.L_x_194:
[----:B------:R-:W1:Y:S01]  /*8480*/  SYNCS.PHASECHK.TRANS64.TRYWAIT P0, [R9+URZ], R4 ;  /* 0x00000004090075a7 */ /* 0x000e62000800017f */
[----:B------:R-:W-:-:S05]  /*8490*/  VIADD R2, R7, 0x1 ;  /* 0x0000000107027836 */ /* 0x000fca0000000000 */
[----:B------:R-:W-:-:S04]  /*84a0*/  ISETP.NE.AND P1, PT, R2, 0x9, PT ;  /* 0x000000090200780c */ /* 0x000fc80003f25270 */
[----:B------:R-:W-:Y:S02]  /*84b0*/  SEL R3, RZ, 0x1, P1 ;  /* 0x00000001ff037807 */ /* 0x000fe40000800000 */
[----:B------:R-:W-:Y:S02]  /*84c0*/  SEL R7, R2, RZ, P1 ;  /* 0x000000ff02077207 */ /* 0x000fe40000800000 */
[----:B------:R-:W-:-:S03]  /*84d0*/  LOP3.LUT R10, R10, R3, RZ, 0x3c, !PT ;  /* 0x000000030a0a7212 */ /* 0x000fc600078e3cff */
[----:B------:R-:W-:Y:S01]  /*84e0*/  IMAD R8, R7, 0x8, R0 ;  /* 0x0000000807087824 */ /* 0x000fe200078e0200 */
[----:B0-----:R-:W-:Y:S01]  /*84f0*/  SHF.L.U32 R5, R10, 0x1f, RZ ;  /* 0x0000001f0a057819 */ /* 0x001fe200000006ff */
[----:B-1----:R-:W-:Y:S06]  /*8500*/  @!P0 BRA `(.L_x_179) ;  /* 0x0000000400308947 */ /* 0x002fec0003800000 */
.L_x_195:
[----:B------:R-:W1:Y:S01]  /*8510*/  SYNCS.PHASECHK.TRANS64.TRYWAIT P0, [R8+URZ], R5 ;  /* 0x00000005080075a7 */ /* 0x000e62000800017f */
[----:B------:R-:W-:-:S05]  /*8520*/  VIADD R2, R7, 0x1 ;  /* 0x0000000107027836 */ /* 0x000fca0000000000 */
[----:B------:R-:W-:-:S04]  /*8530*/  ISETP.NE.AND P1, PT, R2, 0x9, PT ;  /* 0x000000090200780c */ /* 0x000fc80003f25270 */
[----:B------:R-:W-:Y:S02]  /*8540*/  SEL R3, RZ, 0x1, P1 ;  /* 0x00000001ff037807 */ /* 0x000fe40000800000 */
[----:B------:R-:W-:Y:S02]  /*8550*/  SEL R7, R2, RZ, P1 ;  /* 0x000000ff02077207 */ /* 0x000fe40000800000 */
[----:B0-----:R-:W-:-:S03]  /*8560*/  LOP3.LUT R9, R10, R3, RZ, 0x3c, !PT ;  /* 0x000000030a097212 */ /* 0x001fc600078e3cff */
[----:B------:R-:W-:Y:S01]  /*8570*/  IMAD R11, R7, 0x8, R0 ;  /* 0x00000008070b7824 */ /* 0x000fe200078e0200 */
[----:B------:R-:W-:Y:S01]  /*8580*/  SHF.L.U32 R6, R9, 0x1f, RZ ;  /* 0x0000001f09067819 */ /* 0x000fe200000006ff */
[----:B-1----:R-:W-:Y:S06]  /*8590*/  @!P0 BRA `(.L_x_180) ;  /* 0x0000000400208947 */ /* 0x002fec0003800000 */
.L_x_196:
[----:B------:R-:W1:Y:S01]  /*85a0*/  SYNCS.PHASECHK.TRANS64.TRYWAIT P0, [R11+URZ], R6 ;  /* 0x000000060b0075a7 */ /* 0x000e62000800017f */
[----:B------:R-:W-:-:S05]  /*85b0*/  VIADD R2, R7, 0x1 ;  /* 0x0000000107027836 */ /* 0x000fca0000000000 */
[----:B------:R-:W-:-:S04]  /*85c0*/  ISETP.NE.AND P1, PT, R2, 0x9, PT ;  /* 0x000000090200780c */ /* 0x000fc80003f25270 */
[----:B------:R-:W-:Y:S02]  /*85d0*/  SEL R4, RZ, 0x1, P1 ;  /* 0x00000001ff047807 */ /* 0x000fe40000800000 */
[----:B------:R-:W-:Y:S02]  /*85e0*/  SEL R3, R2, RZ, P1 ;  /* 0x000000ff02037207 */ /* 0x000fe40000800000 */
[----:B------:R-:W-:Y:S01]  /*85f0*/  LOP3.LUT R4, R9, R4, RZ, 0x3c, !PT ;  /* 0x0000000409047212 */ /* 0x000fe200078e3cff */
[----:B-1----:R-:W-:Y:S06]  /*8600*/  @!P0 BRA `(.L_x_181) ;  /* 0x0000000400188947 */ /* 0x002fec0003800000 */
.L_x_197:
[----:B------:R-:W-:Y:S01]  /*8610*/  IMAD R3, R3, 0x8, R0 ;  /* 0x0000000803037824 */ /* 0x000fe200078e0200 */
[----:B------:R-:W-:-:S07]  /*8620*/  SHF.L.U32 R0, R4, 0x1f, RZ ;  /* 0x0000001f04007819 */ /* 0x000fce00000006ff */
.L_x_182:
[----:B--2---:R2:W3:Y:S02]  /*8630*/  SYNCS.PHASECHK.TRANS64.TRYWAIT P0, [R3+URZ], R0 ;  /* 0x00000000030075a7 */ /* 0x0044e4000800017f */
[----:B---3--:R-:W-:Y:S05]  /*8640*/  @!P0 NANOSLEEP.SYNCS 0x989680 ;  /* 0x009896800000895d */ /* 0x008fea0003900000 */
[----:B------:R-:W3:Y:S02]  /*8650*/  @!P0 SYNCS.PHASECHK.TRANS64 P0, [R3+URZ], R0 ;  /* 0x00000000030085a7 */ /* 0x000ee4000800007f */
[----:B---3--:R-:W-:Y:S05]  /*8660*/  @!P0 BRA `(.L_x_182) ;  /* 0xfffffffc00f08947 */ /* 0x008fea000383ffff */
.L_x_172:
[----:B------:R-:W-:Y:S05]  /*8670*/  BSYNC B0 ;  /* 0x0000000000007941 */ /* 0x000fea0003800000 */
.L_x_171:
[----:B------:R-:W-:Y:S05]  /*8680*/  EXIT ;  /* 0x000000000000794d */ /* 0x000fea0003800000 */
.L_x_22:
[----:B-1----:R-:W-:-:S04]  /*8690*/  IMAD.U32 R16, RZ, RZ, UR8 ;  /* 0x00000008ff107e24 */ /* 0x002fc8000f8e00ff */
[----:B------:R1:W4:Y:S03]  /*86a0*/  SYNCS.PHASECHK.TRANS64.TRYWAIT P1, [R16+URZ], R13 ;  /* 0x0000000d100075a7 */ /* 0x000326000802017f */
[----:B----4-:R-:W-:Y:S05]  /*86b0*/  @!P1 NANOSLEEP.SYNCS 0x989680 ;  /* 0x009896800000995d */ /* 0x010fea0003900000 */
[----:B------:R-:W4:Y:S02]  /*86c0*/  @!P1 SYNCS.PHASECHK.TRANS64 P1, [R16+URZ], R13 ;  /* 0x0000000d100095a7 */ /* 0x000f24000802007f */
[----:B----4-:R-:W-:Y:S05]  /*86d0*/  @!P1 BRA `(.L_x_22) ;  /* 0xfffffffc00ec9947 */ /* 0x010fea000383ffff */
[----:B------:R-:W-:Y:S05]  /*86e0*/  BRA `(.L_x_21) ;  /* 0xffffff8c00fc7947 */ /* 0x000fea000383ffff */
.L_x_159:
[----:B------:R-:W-:Y:S01]  /*86f0*/  BSSY B1, `(.L_x_183) ;  /* 0x0000006000017945 */ /* 0x000fe20003800000 */
[----:B------:R-:W-:-:S07]  /*8700*/  IMAD.MOV.U32 R7, RZ, RZ, -0x1 ;  /* 0xffffffffff077424 */ /* 0x000fce00078e00ff */
[----:B------:R-:W-:Y:S05]  /*8710*/  WARPSYNC.COLLECTIVE R7, `(.L_x_184) ;  /* 0x00000000070c7348 */ /* 0x000fea0003c00000 */
[----:B------:R-:W-:Y:S02]  /*8720*/  ELECT P0, UR62, PT ;  /* 0x00000000003e782f */ /* 0x000fe40003800000 */
[----:B------:R-:W-:Y:S01]  /*8730*/  MOV R7, UR62 ;  /* 0x0000003e00077c02 */ /* 0x000fe20008000f00 */
[----:B------:R-:W-:Y:S10]  /*8740*/  ENDCOLLECTIVE ;  /* 0x000000000000791b */ /* 0x000ff40003800000 */
.L_x_184:
[----:B------:R-:W-:Y:S05]  /*8750*/  BSYNC B1 ;  /* 0x0000000000017941 */ /* 0x000fea0003800000 */
.L_x_183:
[----:B------:R-:W-:Y:S05]  /*8760*/  BRA `(.L_x_185) ;  /* 0xffffffec00707947 */ /* 0x000fea000383ffff */
.L_x_162:
[----:B-1----:R1:W2:Y:S02]  /*8770*/  SYNCS.PHASECHK.TRANS64.TRYWAIT P0, [R23+URZ+0x48], R8 ;  /* 0x00004808170075a7 */ /* 0x0022a4000800017f */
[----:B--2---:R-:W-:Y:S05]  /*8780*/  @!P0 NANOSLEEP.SYNCS 0x989680 ;  /* 0x009896800000895d */ /* 0x004fea0003900000 */
[----:B------:R-:W2:Y:S02]  /*8790*/  @!P0 SYNCS.PHASECHK.TRANS64 P0, [R23+URZ+0x48], R8 ;  /* 0x00004808170085a7 */ /* 0x000ea4000800007f */
[----:B--2---:R-:W-:Y:S05]  /*87a0*/  @!P0 BRA `(.L_x_162) ;  /* 0xfffffffc00f08947 */ /* 0x004fea000383ffff */
[----:B------:R-:W-:Y:S05]  /*87b0*/  BRA `(.L_x_186) ;  /* 0xffffffec00ac7947 */ /* 0x000fea000383ffff */
.L_x_170:
[----:B------:R-:W-:Y:S01]  /*87c0*/  BSSY B0, `(.L_x_187) ;  /* 0x0000006000007945 */ /* 0x000fe20003800000 */
[----:B------:R-:W-:-:S07]  /*87d0*/  IMAD.MOV.U32 R7, RZ, RZ, -0x1 ;  /* 0xffffffffff077424 */ /* 0x000fce00078e00ff */
[----:B------:R-:W-:Y:S05]  /*87e0*/  WARPSYNC.COLLECTIVE R7, `(.L_x_188) ;  /* 0x00000000070c7348 */ /* 0x000fea0003c00000 */
[----:B------:R-:W-:Y:S02]  /*87f0*/  ELECT P0, UR62, PT ;  /* 0x00000000003e782f */ /* 0x000fe40003800000 */
[----:B------:R-:W-:Y:S01]  /*8800*/  MOV R7, UR62 ;  /* 0x0000003e00077c02 */ /* 0x000fe20008000f00 */
[----:B------:R-:W-:Y:S10]  /*8810*/  ENDCOLLECTIVE ;  /* 0x000000000000791b */ /* 0x000ff40003800000 */
.L_x_188:
[----:B------:R-:W-:Y:S05]  /*8820*/  BSYNC B0 ;  /* 0x0000000000007941 */ /* 0x000fea0003800000 */
.L_x_187:
[----:B------:R-:W-:Y:S05]  /*8830*/  BRA `(.L_x_189) ;  /* 0xfffffff8002c7947 */ /* 0x000fea000383ffff */
.L_x_174:
[----:B0-----:R0:W1:Y:S02]  /*8840*/  SYNCS.PHASECHK.TRANS64.TRYWAIT P0, [R5+URZ], R2 ;  /* 0x00000002050075a7 */ /* 0x001064000800017f */
[----:B-1----:R-:W-:Y:S05]  /*8850*/  @!P0 NANOSLEEP.SYNCS 0x989680 ;  /* 0x009896800000895d */ /* 0x002fea0003900000 */
[----:B------:R-:W1:Y:S02]  /*8860*/  @!P0 SYNCS.PHASECHK.TRANS64 P0, [R5+URZ], R2 ;  /* 0x00000002050085a7 */ /* 0x000e64000800007f */
[----:B-1----:R-:W-:Y:S05]  /*8870*/  @!P0 BRA `(.L_x_174) ;  /* 0xfffffffc00f08947 */ /* 0x002fea000383ffff */
[----:B------:R-:W-:Y:S05]  /*8880*/  BRA `(.L_x_190) ;  /* 0xfffffff8006c7947 */ /* 0x000fea000383ffff */
.L_x_175:
[----:B0-----:R0:W1:Y:S02]  /*8890*/  SYNCS.PHASECHK.TRANS64.TRYWAIT P0, [R7+URZ], R4 ;  /* 0x00000004070075a7 */ /* 0x001064000800017f */
[----:B-1----:R-:W-:Y:S05]  /*88a0*/  @!P0 NANOSLEEP.SYNCS 0x989680 ;  /* 0x009896800000895d */ /* 0x002fea0003900000 */
[----:B------:R-:W1:Y:S02]  /*88b0*/  @!P0 SYNCS.PHASECHK.TRANS64 P0, [R7+URZ], R4 ;  /* 0x00000004070085a7 */ /* 0x000e64000800007f */
[----:B-1----:R-:W-:Y:S05]  /*88c0*/  @!P0 BRA `(.L_x_175) ;  /* 0xfffffffc00f08947 */ /* 0x002fea000383ffff */
[----:B------:R-:W-:Y:S05]  /*88d0*/  BRA `(.L_x_191) ;  /* 0xfffffff8007c7947 */ /* 0x000fea000383ffff */
.L_x_176:
[----:B0-----:R0:W1:Y:S02]  /*88e0*/  SYNCS.PHASECHK.TRANS64.TRYWAIT P0, [R6+URZ], R5 ;  /* 0x00000005060075a7 */ /* 0x001064000800017f */
[----:B-1----:R-:W-:Y:S05]  /*88f0*/  @!P0 NANOSLEEP.SYNCS 0x989680 ;  /* 0x009896800000895d */ /* 0x002fea0003900000 */
[----:B------:R-:W1:Y:S02]  /*8900*/  @!P0 SYNCS.PHASECHK.TRANS64 P0, [R6+URZ], R5 ;  /* 0x00000005060085a7 */ /* 0x000e64000800007f */
[----:B-1----:R-:W-:Y:S05]  /*8910*/  @!P0 BRA `(.L_x_176) ;  /* 0xfffffffc00f08947 */ /* 0x002fea000383ffff */
[----:B------:R-:W-:Y:S05]  /*8920*/  BRA `(.L_x_192) ;  /* 0xfffffff8008c7947 */ /* 0x000fea000383ffff */
.L_x_177:
[----:B0-----:R0:W1:Y:S02]  /*8930*/  SYNCS.PHASECHK.TRANS64.TRYWAIT P0, [R9+URZ], R4 ;  /* 0x00000004090075a7 */ /* 0x001064000800017f */
[----:B-1----:R-:W-:Y:S05]  /*8940*/  @!P0 NANOSLEEP.SYNCS 0x989680 ;  /* 0x009896800000895d */ /* 0x002fea0003900000 */
[----:B------:R-:W1:Y:S02]  /*8950*/  @!P0 SYNCS.PHASECHK.TRANS64 P0, [R9+URZ], R4 ;  /* 0x00000004090085a7 */ /* 0x000e64000800007f */
[----:B-1----:R-:W-:Y:S05]  /*8960*/  @!P0 BRA `(.L_x_177) ;  /* 0xfffffffc00f08947 */ /* 0x002fea000383ffff */
[----:B------:R-:W-:Y:S05]  /*8970*/  BRA `(.L_x_193) ;  /* 0xfffffff8009c7947 */ /* 0x000fea000383ffff */
.L_x_178:
[----:B0-----:R0:W1:Y:S02]  /*8980*/  SYNCS.PHASECHK.TRANS64.TRYWAIT P0, [R6+URZ], R5 ;  /* 0x00000005060075a7 */ /* 0x001064000800017f */
[----:B-1----:R-:W-:Y:S05]  /*8990*/  @!P0 NANOSLEEP.SYNCS 0x989680 ;  /* 0x009896800000895d */ /* 0x002fea0003900000 */
[----:B------:R-:W1:Y:S02]  /*89a0*/  @!P0 SYNCS.PHASECHK.TRANS64 P0, [R6+URZ], R5 ;  /* 0x00000005060085a7 */ /* 0x000e64000800007f */
[----:B-1----:R-:W-:Y:S05]  /*89b0*/  @!P0 BRA `(.L_x_178) ;  /* 0xfffffffc00f08947 */ /* 0x002fea000383ffff */
[----:B------:R-:W-:Y:S05]  /*89c0*/  BRA `(.L_x_194) ;  /* 0xfffffff800ac7947 */ /* 0x000fea000383ffff */
.L_x_179:
[----:B0-----:R0:W1:Y:S02]  /*89d0*/  SYNCS.PHASECHK.TRANS64.TRYWAIT P0, [R9+URZ], R4 ;  /* 0x00000004090075a7 */ /* 0x001064000800017f */
[----:B-1----:R-:W-:Y:S05]  /*89e0*/  @!P0 NANOSLEEP.SYNCS 0x989680 ;  /* 0x009896800000895d */ /* 0x002fea0003900000 */
[----:B------:R-:W1:Y:S02]  /*89f0*/  @!P0 SYNCS.PHASECHK.TRANS64 P0, [R9+URZ], R4 ;  /* 0x00000004090085a7 */ /* 0x000e64000800007f */
[----:B-1----:R-:W-:Y:S05]  /*8a00*/  @!P0 BRA `(.L_x_179) ;  /* 0xfffffffc00f08947 */ /* 0x002fea000383ffff */
[----:B------:R-:W-:Y:S05]  /*8a10*/  BRA `(.L_x_195) ;  /* 0xfffffff800bc7947 */ /* 0x000fea000383ffff */
.L_x_180:
[----:B0-----:R0:W1:Y:S02]  /*8a20*/  SYNCS.PHASECHK.TRANS64.TRYWAIT P0, [R8+URZ], R5 ;  /* 0x00000005080075a7 */ /* 0x001064000800017f */
[----:B-1----:R-:W-:Y:S05]  /*8a30*/  @!P0 NANOSLEEP.SYNCS 0x989680 ;  /* 0x009896800000895d */ /* 0x002fea0003900000 */
[----:B------:R-:W1:Y:S02]  /*8a40*/  @!P0 SYNCS.PHASECHK.TRANS64 P0, [R8+URZ], R5 ;  /* 0x00000005080085a7 */ /* 0x000e64000800007f */
[----:B-1----:R-:W-:Y:S05]  /*8a50*/  @!P0 BRA `(.L_x_180) ;  /* 0xfffffffc00f08947 */ /* 0x002fea000383ffff */
[----:B------:R-:W-:Y:S05]  /*8a60*/  BRA `(.L_x_196) ;  /* 0xfffffff800cc7947 */ /* 0x000fea000383ffff */
.L_x_181:
[----:B-1----:R1:W2:Y:S02]  /*8a70*/  SYNCS.PHASECHK.TRANS64.TRYWAIT P0, [R11+URZ], R6 ;  /* 0x000000060b0075a7 */ /* 0x0022a4000800017f */
[----:B--2---:R-:W-:Y:S05]  /*8a80*/  @!P0 NANOSLEEP.SYNCS 0x989680 ;  /* 0x009896800000895d */ /* 0x004fea0003900000 */
[----:B------:R-:W2:Y:S02]  /*8a90*/  @!P0 SYNCS.PHASECHK.TRANS64 P0, [R11+URZ], R6 ;  /* 0x000000060b0085a7 */ /* 0x000ea4000800007f */
[----:B--2---:R-:W-:Y:S05]  /*8aa0*/  @!P0 BRA `(.L_x_181) ;  /* 0xfffffffc00f08947 */ /* 0x004fea000383ffff */
[----:B------:R-:W-:Y:S05]  /*8ab0*/  BRA `(.L_x_197) ;  /* 0xfffffff800d47947 */ /* 0x000fea000383ffff */
.L_x_198:
[----:B------:R-:W-:-:S00]  /*8ac0*/  BRA `(.L_x_198) ;  /* 0xfffffffc00fc7947 */ /* 0x000fc0000383ffff */
[----:B------:R-:W-:-:S00]  /*8ad0*/  NOP ;  /* 0x0000000000007918 */ /* 0x000fc00000000000 */
        /* <DEDUP_REMOVED lines=10> */
.L_x_199:


//--------------------- .nv.shared._ZN7cutlass13device_kernelINS_4gemm6kernel13GemmUniversalIN4cute5tupleIJiiiiEEENS1_10collective13CollectiveMmaINS1_40MainloopSm90TmaGmmaWarpSpecializedSparseILi9ENS5_IJNS4_1CILi1EEENSA_ILi2EEESB_EEENS1_35KernelTmaWarpSpecializedCooperativeEEENS5_IJNSA_ILi128EEESG_NSA_ILi64EEEEEENS_6half_tENS5_IJNS4_6LayoutINS5_IJiNS5_IJSC_iEEEiEEENS5_IJlNS5_IJSB_SC_EEElEEEEENSK_INS5_IJNS5_IJNS5_IJNSA_ILi8EEESC_NSA_ILi4EEEEEEiEEENS5_IJNS5_IJNSA_ILi16EEESC_SC_EEEiEEEiEEENS5_IJNS5_IJNS5_IJSH_SU_NSA_ILi1024EEEEEENSA_ILi4096EEEEEENS5_IJNS5_IJSB_NSA_ILi512EEENSA_ILi32EEEEEElEEElEEEEEEEESJ_NS5_IJlSB_lEEENS4_8TiledMMAINS4_8MMA_AtomIJNS4_4SM904GMMA6SPARSE27GMMA_64x128x32_F32F16F16_SSILNS1D_5MajorE0ELS1G_0ELNS1D_7ScaleInE1ELS1H_1ELNS1D_9SparseSelE0EEEEEENSK_INS5_IJSC_SB_SB_EEENS5_IJSB_NSA_ILi0EEES1M_EEEEENS5_IJNS4_10UnderscoreES1P_S1P_EEEEENS4_23SM90_TMA_LOAD_MULTICASTENS4_14ComposedLayoutINS4_7SwizzleILi2ELi4ELi3EEENS4_25smem_sparse_ptr_flag_bitsILi2ELi16EEENSK_INS5_IJNS5_IJSB_SQ_EEENS5_IJSC_S13_EEEEEENS5_IJNS5_IJS1M_SH_EEESN_EEEEEEEvNS4_8identityENS4_13SM90_TMA_LOADENS1T_INS1U_ILi3ELi4ELi3EEENS4_18smem_ptr_flag_bitsILi16EEENSK_INS5_IJSQ_SH_EEENS5_IJSH_SB_EEEEEEEvS25_EENS_8epilogue10collective6detail29Sm90TmaWarpSpecializedAdapterINS2G_15DefaultEpilogueIfNS5_IJSB_llEEES2K_NS2F_6thread17LinearCombinationIfLi1EffLNS2L_9ScaleType4KindE0ELNS_15FloatRoundStyleE2EfEENS1_15EpilogueDefaultEEEEEvvEEEEvNT_6ParamsE --------------------------
	.section	.nv.shared._ZN7cutlass13device_kernelINS_4gemm6kernel13GemmUniversalIN4cute5tupleIJiiiiEEENS1_10collective13CollectiveMmaINS1_40MainloopSm90TmaGmmaWarpSpecializedSparseILi9ENS5_IJNS4_1CILi1EEENSA_ILi2EEESB_EEENS1_35KernelTmaWarpSpecializedCooperativeEEENS5_IJNSA_ILi128EEESG_NSA_ILi64EEEEEENS_6half_tENS5_IJNS4_6LayoutINS5_IJiNS5_IJSC_iEEEiEEENS5_IJlNS5_IJSB_SC_EEElEEEEENSK_INS5_IJNS5_IJNS5_IJNSA_ILi8EEESC_NSA_ILi4EEEEEEiEEENS5_IJNS5_IJNSA_ILi16EEESC_SC_EEEiEEEiEEENS5_IJNS5_IJNS5_IJSH_SU_NSA_ILi1024EEEEEENSA_ILi4096EEEEEENS5_IJNS5_IJSB_NSA_ILi512EEENSA_ILi32EEEEEElEEElEEEEEEEESJ_NS5_IJlSB_lEEENS4_8TiledMMAINS4_8MMA_AtomIJNS4_4SM904GMMA6SPARSE27GMMA_64x128x32_F32F16F16_SSILNS1D_5MajorE0ELS1G_0ELNS1D_7ScaleInE1ELS1H_1ELNS1D_9SparseSelE0EEEEEENSK_INS5_IJSC_SB_SB_EEENS5_IJSB_NSA_ILi0EEES1M_EEEEENS5_IJNS4_10UnderscoreES1P_S1P_EEEEENS4_23SM90_TMA_LOAD_MULTICASTENS4_14ComposedLayoutINS4_7SwizzleILi2ELi4ELi3EEENS4_25smem_sparse_ptr_flag_bitsILi2ELi16EEENSK_INS5_IJNS5_IJSB_SQ_EEENS5_IJSC_S13_EEEEEENS5_IJNS5_IJS1M_SH_EEESN_EEEEEEEvNS4_8identityENS4_13SM90_TMA_LOADENS1T_INS1U_ILi3ELi4ELi3EEENS4_18smem_ptr_flag_bitsILi16EEENSK_INS5_IJSQ_SH_EEENS5_IJSH_SB_EEEEEEEvS25_EENS_8epilogue10collective6detail29Sm90TmaWarpSpecializedAdapterINS2G_15DefaultEpilogueIfNS5_IJSB_llEEES2K_NS2F_6thread17LinearCombinationIfLi1EffLNS2L_9ScaleType4KindE0ELNS_15FloatRoundStyleE2EfEENS1_15EpilogueDefaultEEEEEvvEEEEvNT_6ParamsE,"aw",@nobits
	.sectionflags	@""
	.align	16
	.zero		1024


//--------------------- .nv.shared.reserved.0     --------------------------
	.section	.nv.shared.reserved.0,"aw",@nobits
	.weak		__nv_reservedSMEM_offset_0_alias
	.size		__nv_reservedSMEM_offset_0_alias, 0, 0
	.other		__nv_reservedSMEM_offset_0_alias,@"STO_CUDA_RESERVED_SHARED STV_DEFAULT"
__nv_reservedSMEM_offset_0_alias:
	.zero		0


//--------------------- .nv.global                --------------------------
	.section	.nv.global,"aw",@nobits
.nv.global:
	.type		_ZN39_INTERNAL_4f4745c8_4_k_cu_3166a917_27934cute1_E,@object
	.size		_ZN39_INTERNAL_4f4745c8_4_k_cu_3166a917_27934cute1_E,(_ZN39_INTERNAL_4f4745c8_4_k_cu_3166a917_27934cuda3std3__45__cpo6cbeginE - _ZN39_INTERNAL_4f4745c8_4_k_cu_3166a917_27934cute1_E)
_ZN39_INTERNAL_4f4745c8_4_k_cu_3166a917_27934cute1_E:
	.zero		1
	.type		_ZN39_INTERNAL_4f4745c8_4_k_cu_3166a917_27934cuda3std3__45__cpo6cbeginE,@object
	.size		_ZN39_INTERNAL_4f4745c8_4_k_cu_3166a917_27934cuda3std3__45__cpo6cbeginE,(_ZN39_INTERNAL_4f4745c8_4_k_cu_3166a917_27934cuda3std3__48in_placeE - _ZN39_INTERNAL_4f4745c8_4_k_cu_3166a917_27934cuda3std3__45__cpo6cbeginE)
_ZN39_INTERNAL_4f4745c8_4_k_cu_3166a917_27934cuda3std3__45__cpo6cbeginE:
	.zero		1
	.type		_ZN39_INTERNAL_4f4745c8_4_k_cu_3166a917_27934cuda3std3__48in_placeE,@object
	.size		_ZN39_INTERNAL_4f4745c8_4_k_cu_3166a917_27934cuda3std3__48in_placeE,(_ZN39_INTERNAL_4f4745c8_4_k_cu_3166a917_27934cuda3std6ranges3__45__cpo9iter_moveE - _ZN39_INTERNAL_4f4745c8_4_k_cu_3166a917_27934cuda3std3__48in_placeE)
_ZN39_INTERNAL_4f4745c8_4_k_cu_3166a917_27934cuda3std3__48in_placeE:
	.zero		1
	.type		_ZN39_INTERNAL_4f4745c8_4_k_cu_3166a917_27934cuda3std6ranges3__45__cpo9iter_moveE,@object
	.size		_ZN39_INTERNAL_4f4745c8_4_k_cu_3166a917_27934cuda3std6ranges3__45__cpo9iter_moveE,(_ZN39_INTERNAL_4f4745c8_4_k_cu_3166a917_27934cuda3std3__45__cpo5beginE - _ZN39_INTERNAL_4f4745c8_4_k_cu_3166a917_27934cuda3std6ranges3__45__cpo9iter_moveE)
_ZN39_INTERNAL_4f4745c8_4_k_cu_3166a917_27934cuda3std6ranges3__45__cpo9iter_moveE:
	.zero		1
	.type		_ZN39_INTERNAL_4f4745c8_4_k_cu_3166a917_27934cuda3std3__45__cpo5beginE,@object
	.size		_ZN39_INTERNAL_4f4745c8_4_k_cu_3166a917_27934cuda3std3__45__cpo5beginE,(_ZN39_INTERNAL_4f4745c8_4_k_cu_3166a917_27934cuda3std3__441_GLOBAL__N__4f4745c8_4_k_cu_3166a917_27936ignoreE - _ZN39_INTERNAL_4f4745c8_4_k_cu_3166a917_27934cuda3std3__45__cpo5beginE)
_ZN39_INTERNAL_4f4745c8_4_k_cu_3166a917_27934cuda3std3__45__cpo5beginE:
	.zero		1
	.type		_ZN39_INTERNAL_4f4745c8_4_k_cu_3166a917_27934cuda3std3__441_GLOBAL__N__4f4745c8_4_k_cu_3166a917_27936ignoreE,@object
	.size		_ZN39_INTERNAL_4f4745c8_4_k_cu_3166a917_27934cuda3std3__441_GLOBAL__N__4f4745c8_4_k_cu_3166a917_27936ignoreE,(_ZN39_INTERNAL_4f4745c8_4_k_cu_3166a917_27934cute7productE - _ZN39_INTERNAL_4f4745c8_4_k_cu_3166a917_27934cuda3std3__441_GLOBAL__N__4f4745c8_4_k_cu_3166a917_27936ignoreE)
_ZN39_INTERNAL_4f4745c8_4_k_cu_3166a917_27934cuda3std3__441_GLOBAL__N__4f4745c8_4_k_cu_3166a917_27936ignoreE:
	.zero		1
	.type		_ZN39_INTERNAL_4f4745c8_4_k_cu_3166a917_27934cute7productE,@object
	.size		_ZN39_INTERNAL_4f4745c8_4_k_cu_3166a917_27934cute7productE,(_ZN39_INTERNAL_4f4745c8_4_k_cu_3166a917_27934cuda3std3__45__cpo3endE - _ZN39_INTERNAL_4f4745c8_4_k_cu_3166a917_27934cute7productE)
_ZN39_INTERNAL_4f4745c8_4_k_cu_3166a917_27934cute7productE:
	.zero		1
	.type		_ZN39_INTERNAL_4f4745c8_4_k_cu_3166a917_27934cuda3std3__45__cpo3endE,@object
	.size		_ZN39_INTERNAL_4f4745c8_4_k_cu_3166a917_27934cuda3std3__45__cpo3endE,(_ZN39_INTERNAL_4f4745c8_4_k_cu_3166a917_27934cuda3std3__419piecewise_constructE - _ZN39_INTERNAL_4f4745c8_4_k_cu_3166a917_27934cuda3std3__45__cpo3endE)
_ZN39_INTERNAL_4f4745c8_4_k_cu_3166a917_27934cuda3std3__45__cpo3endE:
	.zero		1
	.type		_ZN39_INTERNAL_4f4745c8_4_k_cu_3166a917_27934cuda3std3__419piecewise_constructE,@object
	.size		_ZN39_INTERNAL_4f4745c8_4_k_cu_3166a917_27934cuda3std3__419piecewise_constructE,(_ZN39_INTERNAL_4f4745c8_4_k_cu_3166a917_27934cuda3std3__45__cpo4cendE - _ZN39_INTERNAL_4f4745c8_4_k_cu_3166a917_27934cuda3std3__419piecewise_constructE)
_ZN39_INTERNAL_4f4745c8_4_k_cu_3166a917_27934cuda3std3__419piecewise_constructE:
	.zero		1
	.type		_ZN39_INTERNAL_4f4745c8_4_k_cu_3166a917_27934cuda3std3__45__cpo4cendE,@object
	.size		_ZN39_INTERNAL_4f4745c8_4_k_cu_3166a917_27934cuda3std3__45__cpo4cendE,(_ZN39_INTERNAL_4f4745c8_4_k_cu_3166a917_27934cuda3std6ranges3__45__cpo4swapE - _ZN39_INTERNAL_4f4745c8_4_k_cu_3166a917_27934cuda3std3__45__cpo4cendE)
_ZN39_INTERNAL_4f4745c8_4_k_cu_3166a917_27934cuda3std3__45__cpo4cendE:
	.zero		1
	.type		_ZN39_INTERNAL_4f4745c8_4_k_cu_3166a917_27934cuda3std6ranges3__45__cpo4swapE,@object
	.size		_ZN39_INTERNAL_4f4745c8_4_k_cu_3166a917_27934cuda3std6ranges3__45__cpo4swapE,(.L_7 - _ZN39_INTERNAL_4f4745c8_4_k_cu_3166a917_27934cuda3std6ranges3__45__cpo4swapE)
_ZN39_INTERNAL_4f4745c8_4_k_cu_3166a917_27934cuda3std6ranges3__45__cpo4swapE:
	.zero		1
.L_7:


//--------------------- .nv.constant0._ZN7cutlass13device_kernelINS_4gemm6kernel13GemmUniversalIN4cute5tupleIJiiiiEEENS1_10collective13CollectiveMmaINS1_40MainloopSm90TmaGmmaWarpSpecializedSparseILi9ENS5_IJNS4_1CILi1EEENSA_ILi2EEESB_EEENS1_35KernelTmaWarpSpecializedCooperativeEEENS5_IJNSA_ILi128EEESG_NSA_ILi64EEEEEENS_6half_tENS5_IJNS4_6LayoutINS5_IJiNS5_IJSC_iEEEiEEENS5_IJlNS5_IJSB_SC_EEElEEEEENSK_INS5_IJNS5_IJNS5_IJNSA_ILi8EEESC_NSA_ILi4EEEEEEiEEENS5_IJNS5_IJNSA_ILi16EEESC_SC_EEEiEEEiEEENS5_IJNS5_IJNS5_IJSH_SU_NSA_ILi1024EEEEEENSA_ILi4096EEEEEENS5_IJNS5_IJSB_NSA_ILi512EEENSA_ILi32EEEEEElEEElEEEEEEEESJ_NS5_IJlSB_lEEENS4_8TiledMMAINS4_8MMA_AtomIJNS4_4SM904GMMA6SPARSE27GMMA_64x128x32_F32F16F16_SSILNS1D_5MajorE0ELS1G_0ELNS1D_7ScaleInE1ELS1H_1ELNS1D_9SparseSelE0EEEEEENSK_INS5_IJSC_SB_SB_EEENS5_IJSB_NSA_ILi0EEES1M_EEEEENS5_IJNS4_10UnderscoreES1P_S1P_EEEEENS4_23SM90_TMA_LOAD_MULTICASTENS4_14ComposedLayoutINS4_7SwizzleILi2ELi4ELi3EEENS4_25smem_sparse_ptr_flag_bitsILi2ELi16EEENSK_INS5_IJNS5_IJSB_SQ_EEENS5_IJSC_S13_EEEEEENS5_IJNS5_IJS1M_SH_EEESN_EEEEEEEvNS4_8identityENS4_13SM90_TMA_LOADENS1T_INS1U_ILi3ELi4ELi3EEENS4_18smem_ptr_flag_bitsILi16EEENSK_INS5_IJSQ_SH_EEENS5_IJSH_SB_EEEEEEEvS25_EENS_8epilogue10collective6detail29Sm90TmaWarpSpecializedAdapterINS2G_15DefaultEpilogueIfNS5_IJSB_llEEES2K_NS2F_6thread17LinearCombinationIfLi1EffLNS2L_9ScaleType4KindE0ELNS_15FloatRoundStyleE2EfEENS1_15EpilogueDefaultEEEEEvvEEEEvNT_6ParamsE --------------------------
	.section	.nv.constant0._ZN7cutlass13device_kernelINS_4gemm6kernel13GemmUniversalIN4cute5tupleIJiiiiEEENS1_10collective13CollectiveMmaINS1_40MainloopSm90TmaGmmaWarpSpecializedSparseILi9ENS5_IJNS4_1CILi1EEENSA_ILi2EEESB_EEENS1_35KernelTmaWarpSpecializedCooperativeEEENS5_IJNSA_ILi128EEESG_NSA_ILi64EEEEEENS_6half_tENS5_IJNS4_6LayoutINS5_IJiNS5_IJSC_iEEEiEEENS5_IJlNS5_IJSB_SC_EEElEEEEENSK_INS5_IJNS5_IJNS5_IJNSA_ILi8EEESC_NSA_ILi4EEEEEEiEEENS5_IJNS5_IJNSA_ILi16EEESC_SC_EEEiEEEiEEENS5_IJNS5_IJNS5_IJSH_SU_NSA_ILi1024EEEEEENSA_ILi4096EEEEEENS5_IJNS5_IJSB_NSA_ILi512EEENSA_ILi32EEEEEElEEElEEEEEEEESJ_NS5_IJlSB_lEEENS4_8TiledMMAINS4_8MMA_AtomIJNS4_4SM904GMMA6SPARSE27GMMA_64x128x32_F32F16F16_SSILNS1D_5MajorE0ELS1G_0ELNS1D_7ScaleInE1ELS1H_1ELNS1D_9SparseSelE0EEEEEENSK_INS5_IJSC_SB_SB_EEENS5_IJSB_NSA_ILi0EEES1M_EEEEENS5_IJNS4_10UnderscoreES1P_S1P_EEEEENS4_23SM90_TMA_LOAD_MULTICASTENS4_14ComposedLayoutINS4_7SwizzleILi2ELi4ELi3EEENS4_25smem_sparse_ptr_flag_bitsILi2ELi16EEENSK_INS5_IJNS5_IJSB_SQ_EEENS5_IJSC_S13_EEEEEENS5_IJNS5_IJS1M_SH_EEESN_EEEEEEEvNS4_8identityENS4_13SM90_TMA_LOADENS1T_INS1U_ILi3ELi4ELi3EEENS4_18smem_ptr_flag_bitsILi16EEENSK_INS5_IJSQ_SH_EEENS5_IJSH_SB_EEEEEEEvS25_EENS_8epilogue10collective6detail29Sm90TmaWarpSpecializedAdapterINS2G_15DefaultEpilogueIfNS5_IJSB_llEEES2K_NS2F_6thread17LinearCombinationIfLi1EffLNS2L_9ScaleType4KindE0ELNS_15FloatRoundStyleE2EfEENS1_15EpilogueDefaultEEEEEvvEEEEvNT_6ParamsE,"a",@progbits
	.sectionflags	@""
	.align	4
.nv.constant0._ZN7cutlass13device_kernelINS_4gemm6kernel13GemmUniversalIN4cute5tupleIJiiiiEEENS1_10collective13CollectiveMmaINS1_40MainloopSm90TmaGmmaWarpSpecializedSparseILi9ENS5_IJNS4_1CILi1EEENSA_ILi2EEESB_EEENS1_35KernelTmaWarpSpecializedCooperativeEEENS5_IJNSA_ILi128EEESG_NSA_ILi64EEEEEENS_6half_tENS5_IJNS4_6LayoutINS5_IJiNS5_IJSC_iEEEiEEENS5_IJlNS5_IJSB_SC_EEElEEEEENSK_INS5_IJNS5_IJNS5_IJNSA_ILi8EEESC_NSA_ILi4EEEEEEiEEENS5_IJNS5_IJNSA_ILi16EEESC_SC_EEEiEEEiEEENS5_IJNS5_IJNS5_IJSH_SU_NSA_ILi1024EEEEEENSA_ILi4096EEEEEENS5_IJNS5_IJSB_NSA_ILi512EEENSA_ILi32EEEEEElEEElEEEEEEEESJ_NS5_IJlSB_lEEENS4_8TiledMMAINS4_8MMA_AtomIJNS4_4SM904GMMA6SPARSE27GMMA_64x128x32_F32F16F16_SSILNS1D_5MajorE0ELS1G_0ELNS1D_7ScaleInE1ELS1H_1ELNS1D_9SparseSelE0EEEEEENSK_INS5_IJSC_SB_SB_EEENS5_IJSB_NSA_ILi0EEES1M_EEEEENS5_IJNS4_10UnderscoreES1P_S1P_EEEEENS4_23SM90_TMA_LOAD_MULTICASTENS4_14ComposedLayoutINS4_7SwizzleILi2ELi4ELi3EEENS4_25smem_sparse_ptr_flag_bitsILi2ELi16EEENSK_INS5_IJNS5_IJSB_SQ_EEENS5_IJSC_S13_EEEEEENS5_IJNS5_IJS1M_SH_EEESN_EEEEEEEvNS4_8identityENS4_13SM90_TMA_LOADENS1T_INS1U_ILi3ELi4ELi3EEENS4_18smem_ptr_flag_bitsILi16EEENSK_INS5_IJSQ_SH_EEENS5_IJSH_SB_EEEEEEEvS25_EENS_8epilogue10collective6detail29Sm90TmaWarpSpecializedAdapterINS2G_15DefaultEpilogueIfNS5_IJSB_llEEES2K_NS2F_6thread17LinearCombinationIfLi1EffLNS2L_9ScaleType4KindE0ELNS_15FloatRoundStyleE2EfEENS1_15EpilogueDefaultEEEEEvvEEEEvNT_6ParamsE:
	.zero		1920


//--------------------- SYMBOLS --------------------------

	.type		.nv.reservedSmem.offset0,@object
	.size		.nv.reservedSmem.offset0,0x4
